// auto-generated by cutlass_sweep.gemm — config: {"arch": "sm_100", "cluster_m": 8, "cluster_n": 1, "dtype": "e5m2", "dtype_b": "e5m2", "layout": "nt", "stages": 0, "tile_k": 64, "tile_m": 128, "tile_n": 128}
#include "cutlass/cutlass.h"
#include "cutlass/gemm/collective/collective_builder.hpp"
#include "cutlass/gemm/device/gemm_universal_adapter.h"
#include "cutlass/gemm/kernel/gemm_universal.hpp"
#include "cutlass/epilogue/collective/collective_builder.hpp"

using ElemA = cutlass::float_e5m2_t;
using ElemB = cutlass::float_e5m2_t;
using ElemCD = cutlass::float_e5m2_t;
using Acc  = float;
using TileShape    = cute::Shape<cute::_128, cute::_128, cute::_64>;
using ClusterShape = cute::Shape<cute::_8, cute::_1, cute::_1>;

using CollectiveEpilogue = typename cutlass::epilogue::collective::CollectiveBuilder<
    cutlass::arch::Sm100, cutlass::arch::OpClassTensorOp,
    TileShape, ClusterShape,
    cutlass::epilogue::collective::EpilogueTileAuto,
    Acc, Acc,
    ElemCD, cutlass::layout::RowMajor, 128 / cutlass::sizeof_bits<ElemCD>::value,
    ElemCD, cutlass::layout::RowMajor, 128 / cutlass::sizeof_bits<ElemCD>::value,
    cutlass::epilogue::collective::EpilogueScheduleAuto
  >::CollectiveOp;

using CollectiveMainloop = typename cutlass::gemm::collective::CollectiveBuilder<
    cutlass::arch::Sm100, cutlass::arch::OpClassTensorOp,
    ElemA, cutlass::layout::RowMajor, 128 / cutlass::sizeof_bits<ElemA>::value,
    ElemB, cutlass::layout::ColumnMajor, 128 / cutlass::sizeof_bits<ElemB>::value,
    Acc,
    TileShape, ClusterShape,
    cutlass::gemm::collective::StageCountAutoCarveout<static_cast<int>(sizeof(typename CollectiveEpilogue::SharedStorage))>,
    cutlass::gemm::collective::KernelScheduleAuto
  >::CollectiveOp;

using GemmKernel = cutlass::gemm::kernel::GemmUniversal<
    cute::Shape<int,int,int,int>,
    CollectiveMainloop,
    CollectiveEpilogue
>;
using Gemm = cutlass::gemm::device::GemmUniversalAdapter<GemmKernel>;

// Force the device kernel symbol into the cubin without needing a host main.
auto* _anchor = &cutlass::device_kernel<GemmKernel>;


// ===== COMPILED SASS (sm_100a) =====

	.target	sm_100a

	.elftype	@"ET_EXEC"


//--------------------- .note.nv.tkinfo           --------------------------
	.section	.note.nv.tkinfo,"",@"SHT_NOTE"
	.sectionflags	@"SHF_NOTE_NV_TKINFO"
	.tkinfo
        /*0018*/ 	.word	0x00000002
        /*0030*/ 	.string	""
        /*0030*/ 	.string	"ptxas"
        /*0030*/ 	.string	"Cuda compilation tools, release 13.0, V13.0.88"
        /*0030*/ 	.string	"Build cuda_13.0.r13.0/compiler.36424714_0"
        /*0030*/ 	.string	"-arch sm_100a -m 64 "



//--------------------- .note.nv.cuinfo           --------------------------
	.section	.note.nv.cuinfo,"",@"SHT_NOTE"
	.sectionflags	@"SHF_NOTE_NV_CUINFO"
        /*0018*/ 	.short	0x0002
        /*001a*/ 	.short	0x0064
        /*001c*/ 	.short	0x0082
	.zero		2


//--------------------- .nv.info                  --------------------------
	.section	.nv.info,"",@"SHT_CUDA_INFO"
	.align	4


	//----- nvinfo : EIATTR_REGCOUNT
	.align		4
        /*0000*/ 	.byte	0x04, 0x2f
        /*0002*/ 	.short	(.L_19 - .L_18)
	.align		4
.L_18:
        /*0004*/ 	.word	index@(_ZN7cutlass13device_kernelINS_4gemm6kernel13GemmUniversalIN4cute5tupleIJiiiiEEENS1_10collective13CollectiveMmaINS1_35MainloopSm100TmaUmmaWarpSpecializedILi26ELi2ELi4ENS5_IJNS4_1CILi8EEENSA_ILi1EEESC_EEEEENS5_IJNSA_ILi128EEESF_NSA_ILi64EEEEEENS_12float_e5m2_tENS5_IJlSC_lEEESI_SJ_NS4_8TiledMMAINS4_8MMA_AtomIJNS4_10MMA_TraitsINS4_25SM100_MMA_F8F6F4_2x1SM_SSEJSI_SI_fSF_SF_NS4_17integral_constantINS4_4UMMA5MajorELSQ_0EEESR_NSO_INSP_7ScaleInELSS_0EEEST_EEEEEENS4_6LayoutINS5_IJSC_SC_SC_EEENS5_IJNSA_ILi0EEESY_SY_EEEEENS5_IJNS4_10UnderscoreES11_S11_EEEEENS4_18SM100_TMA_2SM_LOADENS4_14ComposedLayoutINS4_7SwizzleILi2ELi4ELi3EEENS4_18smem_ptr_flag_bitsILi8EEENSW_INS5_IJSB_SG_EEENS5_IJSG_SC_EEEEEEEvNS4_8identityENS4_28SM100_TMA_2SM_LOAD_MULTICASTES1D_vS1E_EENS_8epilogue10collective18CollectiveEpilogueINS1H_23Sm100TmaWarpSpecializedILi2ELi2ELi32ELb0ELb0EEEJNS5_IJSG_SF_SG_EEENS5_IJNSW_ISG_SC_EENSW_INS5_IJNSA_ILi32EEENSA_ILi2EEEEEENS5_IJSC_SG_EEEEEEEESI_SJ_SI_SJ_NS1H_6fusion15FusionCallbacksIS1L_NS1U_17LinearCombinationISI_fSI_fLNS_15FloatRoundStyleE2EEES1M_S1T_JEEENS4_5SM1004TMEM4LOAD26SM100_TMEM_LOAD_32dp32b32xENS4_13SM90_TMA_LOADENS15_INS16_ILi1ELi4ELi3EEES19_NSW_INS5_IJSB_S1O_EEENS5_IJS1O_SC_EEEEEEENS4_39AutoVectorizingCopyWithAssumedAlignmentILi128EEENS4_14SM90_TMA_STOREES29_S2B_S2B_EEEvvEEEEvNT_6ParamsE)
        /*0008*/ 	.word	0x00000072


	//----- nvinfo : EIATTR_FRAME_SIZE
	.align		4
.L_19:
        /*000c*/ 	.byte	0x04, 0x11
        /*000e*/ 	.short	(.L_21 - .L_20)
	.align		4
.L_20:
        /*0010*/ 	.word	index@($__internal_2_$__cuda_sm10x_tcgen05_guardrail_trap_unallocated_columns_being_dealloced)
        /*0014*/ 	.word	0x00000000


	//----- nvinfo : EIATTR_FRAME_SIZE
	.align		4
.L_21:
        /*0018*/ 	.byte	0x04, 0x11
        /*001a*/ 	.short	(.L_23 - .L_22)
	.align		4
.L_22:
        /*001c*/ 	.word	index@($__internal_1_$__cuda_sm10x_tcgen05_guardrail_trap_phase_invalid_during_alloc)
        /*0020*/ 	.word	0x00000000


	//----- nvinfo : EIATTR_FRAME_SIZE
	.align		4
.L_23:
        /*0024*/ 	.byte	0x04, 0x11
        /*0026*/ 	.short	(.L_25 - .L_24)
	.align		4
.L_24:
        /*0028*/ 	.word	index@($__internal_0_$__cuda_sm10x_tcgen05_guardrail_trap_col_being_dealloced_not_returned_by_alloc)
        /*002c*/ 	.word	0x00000000


	//----- nvinfo : EIATTR_FRAME_SIZE
	.align		4
.L_25:
        /*0030*/ 	.byte	0x04, 0x11
        /*0032*/ 	.short	(.L_27 - .L_26)
	.align		4
.L_26:
        /*0034*/ 	.word	index@(_ZN7cutlass13device_kernelINS_4gemm6kernel13GemmUniversalIN4cute5tupleIJiiiiEEENS1_10collective13CollectiveMmaINS1_35MainloopSm100TmaUmmaWarpSpecializedILi26ELi2ELi4ENS5_IJNS4_1CILi8EEENSA_ILi1EEESC_EEEEENS5_IJNSA_ILi128EEESF_NSA_ILi64EEEEEENS_12float_e5m2_tENS5_IJlSC_lEEESI_SJ_NS4_8TiledMMAINS4_8MMA_AtomIJNS4_10MMA_TraitsINS4_25SM100_MMA_F8F6F4_2x1SM_SSEJSI_SI_fSF_SF_NS4_17integral_constantINS4_4UMMA5MajorELSQ_0EEESR_NSO_INSP_7ScaleInELSS_0EEEST_EEEEEENS4_6LayoutINS5_IJSC_SC_SC_EEENS5_IJNSA_ILi0EEESY_SY_EEEEENS5_IJNS4_10UnderscoreES11_S11_EEEEENS4_18SM100_TMA_2SM_LOADENS4_14ComposedLayoutINS4_7SwizzleILi2ELi4ELi3EEENS4_18smem_ptr_flag_bitsILi8EEENSW_INS5_IJSB_SG_EEENS5_IJSG_SC_EEEEEEEvNS4_8identityENS4_28SM100_TMA_2SM_LOAD_MULTICASTES1D_vS1E_EENS_8epilogue10collective18CollectiveEpilogueINS1H_23Sm100TmaWarpSpecializedILi2ELi2ELi32ELb0ELb0EEEJNS5_IJSG_SF_SG_EEENS5_IJNSW_ISG_SC_EENSW_INS5_IJNSA_ILi32EEENSA_ILi2EEEEEENS5_IJSC_SG_EEEEEEEESI_SJ_SI_SJ_NS1H_6fusion15FusionCallbacksIS1L_NS1U_17LinearCombinationISI_fSI_fLNS_15FloatRoundStyleE2EEES1M_S1T_JEEENS4_5SM1004TMEM4LOAD26SM100_TMEM_LOAD_32dp32b32xENS4_13SM90_TMA_LOADENS15_INS16_ILi1ELi4ELi3EEES19_NSW_INS5_IJSB_S1O_EEENS5_IJS1O_SC_EEEEEEENS4_39AutoVectorizingCopyWithAssumedAlignmentILi128EEENS4_14SM90_TMA_STOREES29_S2B_S2B_EEEvvEEEEvNT_6ParamsE)
        /*0038*/ 	.word	0x00000000


	//----- nvinfo : EIATTR_MIN_STACK_SIZE
	.align		4
.L_27:
        /*003c*/ 	.byte	0x04, 0x12
        /*003e*/ 	.short	(.L_29 - .L_28)
	.align		4
.L_28:
        /*0040*/ 	.word	index@(_ZN7cutlass13device_kernelINS_4gemm6kernel13GemmUniversalIN4cute5tupleIJiiiiEEENS1_10collective13CollectiveMmaINS1_35MainloopSm100TmaUmmaWarpSpecializedILi26ELi2ELi4ENS5_IJNS4_1CILi8EEENSA_ILi1EEESC_EEEEENS5_IJNSA_ILi128EEESF_NSA_ILi64EEEEEENS_12float_e5m2_tENS5_IJlSC_lEEESI_SJ_NS4_8TiledMMAINS4_8MMA_AtomIJNS4_10MMA_TraitsINS4_25SM100_MMA_F8F6F4_2x1SM_SSEJSI_SI_fSF_SF_NS4_17integral_constantINS4_4UMMA5MajorELSQ_0EEESR_NSO_INSP_7ScaleInELSS_0EEEST_EEEEEENS4_6LayoutINS5_IJSC_SC_SC_EEENS5_IJNSA_ILi0EEESY_SY_EEEEENS5_IJNS4_10UnderscoreES11_S11_EEEEENS4_18SM100_TMA_2SM_LOADENS4_14ComposedLayoutINS4_7SwizzleILi2ELi4ELi3EEENS4_18smem_ptr_flag_bitsILi8EEENSW_INS5_IJSB_SG_EEENS5_IJSG_SC_EEEEEEEvNS4_8identityENS4_28SM100_TMA_2SM_LOAD_MULTICASTES1D_vS1E_EENS_8epilogue10collective18CollectiveEpilogueINS1H_23Sm100TmaWarpSpecializedILi2ELi2ELi32ELb0ELb0EEEJNS5_IJSG_SF_SG_EEENS5_IJNSW_ISG_SC_EENSW_INS5_IJNSA_ILi32EEENSA_ILi2EEEEEENS5_IJSC_SG_EEEEEEEESI_SJ_SI_SJ_NS1H_6fusion15FusionCallbacksIS1L_NS1U_17LinearCombinationISI_fSI_fLNS_15FloatRoundStyleE2EEES1M_S1T_JEEENS4_5SM1004TMEM4LOAD26SM100_TMEM_LOAD_32dp32b32xENS4_13SM90_TMA_LOADENS15_INS16_ILi1ELi4ELi3EEES19_NSW_INS5_IJSB_S1O_EEENS5_IJS1O_SC_EEEEEEENS4_39AutoVectorizingCopyWithAssumedAlignmentILi128EEENS4_14SM90_TMA_STOREES29_S2B_S2B_EEEvvEEEEvNT_6ParamsE)
        /*0044*/ 	.word	0x00000000
.L_29:


//--------------------- .nv.compat                --------------------------
	.section	.nv.compat,"",@"SHT_CUDA_COMPAT_INFO"
	.align	4
        /*0000*/ 	.byte	0x02, 0x09, 0x01, 0x00, 0x02, 0x02, 0x02, 0x00, 0x02, 0x05, 0x05, 0x00, 0x03, 0x07, 0x01, 0x01
        /*0010*/ 	.byte	0x02, 0x03, 0x01, 0x00, 0x02, 0x06, 0x01, 0x00, 0x04, 0x0b, 0x08, 0x00, 0x09, 0x00, 0x00, 0x00
        /*0020*/ 	.byte	0x00, 0x00, 0x00, 0x00


//--------------------- .nv.info._ZN7cutlass13device_kernelINS_4gemm6kernel13GemmUniversalIN4cute5tupleIJiiiiEEENS1_10collective13CollectiveMmaINS1_35MainloopSm100TmaUmmaWarpSpecializedILi26ELi2ELi4ENS5_IJNS4_1CILi8EEENSA_ILi1EEESC_EEEEENS5_IJNSA_ILi128EEESF_NSA_ILi64EEEEEENS_12float_e5m2_tENS5_IJlSC_lEEESI_SJ_NS4_8TiledMMAINS4_8MMA_AtomIJNS4_10MMA_TraitsINS4_25SM100_MMA_F8F6F4_2x1SM_SSEJSI_SI_fSF_SF_NS4_17integral_constantINS4_4UMMA5MajorELSQ_0EEESR_NSO_INSP_7ScaleInELSS_0EEEST_EEEEEENS4_6LayoutINS5_IJSC_SC_SC_EEENS5_IJNSA_ILi0EEESY_SY_EEEEENS5_IJNS4_10UnderscoreES11_S11_EEEEENS4_18SM100_TMA_2SM_LOADENS4_14ComposedLayoutINS4_7SwizzleILi2ELi4ELi3EEENS4_18smem_ptr_flag_bitsILi8EEENSW_INS5_IJSB_SG_EEENS5_IJSG_SC_EEEEEEEvNS4_8identityENS4_28SM100_TMA_2SM_LOAD_MULTICASTES1D_vS1E_EENS_8epilogue10collective18CollectiveEpilogueINS1H_23Sm100TmaWarpSpecializedILi2ELi2ELi32ELb0ELb0EEEJNS5_IJSG_SF_SG_EEENS5_IJNSW_ISG_SC_EENSW_INS5_IJNSA_ILi32EEENSA_ILi2EEEEEENS5_IJSC_SG_EEEEEEEESI_SJ_SI_SJ_NS1H_6fusion15FusionCallbacksIS1L_NS1U_17LinearCombinationISI_fSI_fLNS_15FloatRoundStyleE2EEES1M_S1T_JEEENS4_5SM1004TMEM4LOAD26SM100_TMEM_LOAD_32dp32b32xENS4_13SM90_TMA_LOADENS15_INS16_ILi1ELi4ELi3EEES19_NSW_INS5_IJSB_S1O_EEENS5_IJS1O_SC_EEEEEEENS4_39AutoVectorizingCopyWithAssumedAlignmentILi128EEENS4_14SM90_TMA_STOREES29_S2B_S2B_EEEvvEEEEvNT_6ParamsE --------------------------
	.section	.nv.info._ZN7cutlass13device_kernelINS_4gemm6kernel13GemmUniversalIN4cute5tupleIJiiiiEEENS1_10collective13CollectiveMmaINS1_35MainloopSm100TmaUmmaWarpSpecializedILi26ELi2ELi4ENS5_IJNS4_1CILi8EEENSA_ILi1EEESC_EEEEENS5_IJNSA_ILi128EEESF_NSA_ILi64EEEEEENS_12float_e5m2_tENS5_IJlSC_lEEESI_SJ_NS4_8TiledMMAINS4_8MMA_AtomIJNS4_10MMA_TraitsINS4_25SM100_MMA_F8F6F4_2x1SM_SSEJSI_SI_fSF_SF_NS4_17integral_constantINS4_4UMMA5MajorELSQ_0EEESR_NSO_INSP_7ScaleInELSS_0EEEST_EEEEEENS4_6LayoutINS5_IJSC_SC_SC_EEENS5_IJNSA_ILi0EEESY_SY_EEEEENS5_IJNS4_10UnderscoreES11_S11_EEEEENS4_18SM100_TMA_2SM_LOADENS4_14ComposedLayoutINS4_7SwizzleILi2ELi4ELi3EEENS4_18smem_ptr_flag_bitsILi8EEENSW_INS5_IJSB_SG_EEENS5_IJSG_SC_EEEEEEEvNS4_8identityENS4_28SM100_TMA_2SM_LOAD_MULTICASTES1D_vS1E_EENS_8epilogue10collective18CollectiveEpilogueINS1H_23Sm100TmaWarpSpecializedILi2ELi2ELi32ELb0ELb0EEEJNS5_IJSG_SF_SG_EEENS5_IJNSW_ISG_SC_EENSW_INS5_IJNSA_ILi32EEENSA_ILi2EEEEEENS5_IJSC_SG_EEEEEEEESI_SJ_SI_SJ_NS1H_6fusion15FusionCallbacksIS1L_NS1U_17LinearCombinationISI_fSI_fLNS_15FloatRoundStyleE2EEES1M_S1T_JEEENS4_5SM1004TMEM4LOAD26SM100_TMEM_LOAD_32dp32b32xENS4_13SM90_TMA_LOADENS15_INS16_ILi1ELi4ELi3EEES19_NSW_INS5_IJSB_S1O_EEENS5_IJS1O_SC_EEEEEEENS4_39AutoVectorizingCopyWithAssumedAlignmentILi128EEENS4_14SM90_TMA_STOREES29_S2B_S2B_EEEvvEEEEvNT_6ParamsE,"",@"SHT_CUDA_INFO"
	.sectionflags	@""
	.align	4


	//----- nvinfo : EIATTR_CUDA_API_VERSION
	.align		4
        /*0000*/ 	.byte	0x04, 0x37
        /*0002*/ 	.short	(.L_31 - .L_30)
.L_30:
        /*0004*/ 	.word	0x00000082


	//----- nvinfo : EIATTR_KPARAM_INFO
	.align		4
.L_31:
        /*0008*/ 	.byte	0x04, 0x17
        /*000a*/ 	.short	(.L_33 - .L_32)
.L_32:
        /*000c*/ 	.word	0x00000000
        /*0010*/ 	.short	0x0000
        /*0012*/ 	.short	0x0000
        /*0014*/ 	.byte	0x00, 0xf0, 0x01, 0x20


	//----- nvinfo : EIATTR_AT_ENTRY_FRAGMENTS
	.align		4
.L_33:
        /*0018*/ 	.byte	0x04, 0x4f
        /*001a*/ 	.short	(.L_35 - .L_34)


	//   ....[0]....
.L_34:
        /*001c*/ 	.word	0x00000007


	//----- nvinfo : EIATTR_RESERVED_SMEM_USED
	.align		4
.L_35:
        /*0020*/ 	.byte	0x01, 0x41
	.zero		2


	//----- nvinfo : EIATTR_SPARSE_MMA_MASK
	.align		4
        /*0024*/ 	.byte	0x03, 0x50
        /*0026*/ 	.short	0x0000


	//----- nvinfo : EIATTR_TCGEN05_2CTA_USED
	.align		4
        /*0028*/ 	.byte	0x01, 0x52
	.zero		2


	//----- nvinfo : EIATTR_MAXREG_COUNT
	.align		4
        /*002c*/ 	.byte	0x03, 0x1b
        /*002e*/ 	.short	0x00ff


	//----- nvinfo : EIATTR_NUM_BARRIERS
	.align		4
        /*0030*/ 	.byte	0x02, 0x4c
        /*0032*/ 	.byte	0x07
	.zero		1


	//----- nvinfo : EIATTR_EXTERNS
	.align		4
        /*0034*/ 	.byte	0x04, 0x0f
        /*0036*/ 	.short	(.L_37 - .L_36)


	//   ....[0]....
	.align		4
.L_36:
        /*0038*/ 	.word	index@(__assertfail)


	//----- nvinfo : EIATTR_MERCURY_ISA_VERSION
	.align		4
.L_37:
        /*003c*/ 	.byte	0x03, 0x5f
        /*003e*/ 	.short	0x0101


	//----- nvinfo : EIATTR_INT_WARP_WIDE_INSTR_OFFSETS
	.align		4
        /*0040*/ 	.byte	0x04, 0x31
        /*0042*/ 	.short	(.L_39 - .L_38)


	//   ....[0]....
.L_38:
        /*0044*/ 	.word	0x00001020


	//   ....[1]....
        /*0048*/ 	.word	0x000010c0


	//   ....[2]....
        /*004c*/ 	.word	0x00005140


	//   ....[3]....
        /*0050*/ 	.word	0x00005160


	//   ....[4]....
        /*0054*/ 	.word	0x00005190


	//   ....[5]....
        /*0058*/ 	.word	0x00005d30


	//   ....[6]....
        /*005c*/ 	.word	0x00005de0


	//   ....[7]....
        /*0060*/ 	.word	0x00005e90


	//   ....[8]....
        /*0064*/ 	.word	0x00005f40


	//   ....[9]....
        /*0068*/ 	.word	0x00006030


	//   ....[10]....
        /*006c*/ 	.word	0x00006110


	//----- nvinfo : EIATTR_COOP_GROUP_MASK_REGIDS
	.align		4
.L_39:
        /*0070*/ 	.byte	0x04, 0x29
        /*0072*/ 	.short	(.L_41 - .L_40)


	//   ....[0]....
.L_40:
        /*0074*/ 	.word	0xffffffff


	//   ....[1]....
        /*0078*/ 	.word	0xffffffff


	//   ....[2]....
        /*007c*/ 	.word	0xffffffff


	//   ....[3]....
        /*0080*/ 	.word	0xffffffff


	//   ....[4]....
        /*0084*/ 	.word	0xffffffff


	//   ....[5]....
        /*0088*/ 	.word	0xffffffff


	//   ....[6]....
        /*008c*/ 	.word	0xffffffff


	//   ....[7]....
        /*0090*/ 	.word	0xffffffff


	//   ....[8]....
        /*0094*/ 	.word	0xffffffff


	//   ....[9]....
        /*0098*/ 	.word	0xffffffff


	//   ....[10]....
        /*009c*/ 	.word	0xffffffff


	//   ....[11]....
        /*00a0*/ 	.word	0xffffffff


	//   ....[12]....
        /*00a4*/ 	.word	0xffffffff


	//   ....[13]....
        /*00a8*/ 	.word	0xffffffff


	//----- nvinfo : EIATTR_COOP_GROUP_INSTR_OFFSETS
	.align		4
.L_41:
        /*00ac*/ 	.byte	0x04, 0x28
        /*00ae*/ 	.short	(.L_43 - .L_42)


	//   ....[0]....
.L_42:
        /*00b0*/ 	.word	0x000000b0


	//   ....[1]....
        /*00b4*/ 	.word	0x00000520


	//   ....[2]....
        /*00b8*/ 	.word	0x000009d0


	//   ....[3]....
        /*00bc*/ 	.word	0x00000b20


	//   ....[4]....
        /*00c0*/ 	.word	0x00000c10


	//   ....[5]....
        /*00c4*/ 	.word	0x00000d70


	//   ....[6]....
        /*00c8*/ 	.word	0x00000f00


	//   ....[7]....
        /*00cc*/ 	.word	0x00001140


	//   ....[8]....
        /*00d0*/ 	.word	0x000024f0


	//   ....[9]....
        /*00d4*/ 	.word	0x00004000


	//   ....[10]....
        /*00d8*/ 	.word	0x000044d0


	//   ....[11]....
        /*00dc*/ 	.word	0x00004500


	//   ....[12]....
        /*00e0*/ 	.word	0x00005040


	//   ....[13]....
        /*00e4*/ 	.word	0x00005250


	//----- nvinfo : EIATTR_VRC_CTA_INIT_COUNT
	.align		4
.L_43:
        /*00e8*/ 	.byte	0x02, 0x4a
        /*00ea*/ 	.byte	0x80
	.zero		1


	//----- nvinfo : EIATTR_SYSCALL_OFFSETS
	.align		4
        /*00ec*/ 	.byte	0x04, 0x46
        /*00ee*/ 	.short	(.L_45 - .L_44)


	//   ....[0]....
.L_44:
        /*00f0*/ 	.word	0x00006c10


	//   ....[1]....
        /*00f4*/ 	.word	0x00006d50


	//   ....[2]....
        /*00f8*/ 	.word	0x00007570


	//   ....[3]....
        /*00fc*/ 	.word	0x00008360


	//----- nvinfo : EIATTR_MBARRIER_INSTR_OFFSETS
	.align		4
.L_45:
        /*0100*/ 	.byte	0x04, 0x39
        /*0102*/ 	.short	(.L_47 - .L_46)


	//   ....[0]....
.L_46:
        /*0104*/ 	.word	0x00000670
        /*0108*/ 	.word	0x000000ff
        /*010c*/ 	.word	0x00000000
        /*0110*/ 	.short	0x0100
        /*0112*/ 	.byte	0x04
	.zero		1


	//   ....[1]....
        /*0114*/ 	.word	0x00000680
        /*0118*/ 	.word	0x000000ff
        /*011c*/ 	.word	0x000000d0
        /*0120*/ 	.short	0x0100
        /*0122*/ 	.byte	0x04
	.zero		1


	//   ....[2]....
        /*0124*/ 	.word	0x00000690
        /*0128*/ 	.word	0x000000ff
        /*012c*/ 	.word	0x00000008
        /*0130*/ 	.short	0x0100
        /*0132*/ 	.byte	0x04
	.zero		1


	//   ....[3]....
        /*0134*/ 	.word	0x000006a0
        /*0138*/ 	.word	0x000000ff
        /*013c*/ 	.word	0x000000d8
        /*0140*/ 	.short	0x0100
        /*0142*/ 	.byte	0x04
	.zero		1


	//   ....[4]....
        /*0144*/ 	.word	0x000006b0
        /*0148*/ 	.word	0x000000ff
        /*014c*/ 	.word	0x00000010
        /*0150*/ 	.short	0x0100
        /*0152*/ 	.byte	0x04
	.zero		1


	//   ....[5]....
        /*0154*/ 	.word	0x000006c0
        /*0158*/ 	.word	0x000000ff
        /*015c*/ 	.word	0x000000e0
        /*0160*/ 	.short	0x0100
        /*0162*/ 	.byte	0x04
	.zero		1


	//   ....[6]....
        /*0164*/ 	.word	0x000006d0
        /*0168*/ 	.word	0x000000ff
        /*016c*/ 	.word	0x00000018
        /*0170*/ 	.short	0x0100
        /*0172*/ 	.byte	0x04
	.zero		1


	//   ....[7]....
        /*0174*/ 	.word	0x000006e0
        /*0178*/ 	.word	0x000000ff
        /*017c*/ 	.word	0x000000e8
        /*0180*/ 	.short	0x0100
        /*0182*/ 	.byte	0x04
	.zero		1


	//   ....[8]....
        /*0184*/ 	.word	0x000006f0
        /*0188*/ 	.word	0x000000ff
        /*018c*/ 	.word	0x00000020
        /*0190*/ 	.short	0x0100
        /*0192*/ 	.byte	0x04
	.zero		1


	//   ....[9]....
        /*0194*/ 	.word	0x00000700
        /*0198*/ 	.word	0x000000ff
        /*019c*/ 	.word	0x000000f0
        /*01a0*/ 	.short	0x0100
        /*01a2*/ 	.byte	0x04
	.zero		1


	//   ....[10]....
        /*01a4*/ 	.word	0x00000710
        /*01a8*/ 	.word	0x000000ff
        /*01ac*/ 	.word	0x00000028
        /*01b0*/ 	.short	0x0100
        /*01b2*/ 	.byte	0x04
	.zero		1


	//   ....[11]....
        /*01b4*/ 	.word	0x00000720
        /*01b8*/ 	.word	0x000000ff
        /*01bc*/ 	.word	0x000000f8
        /*01c0*/ 	.short	0x0100
        /*01c2*/ 	.byte	0x04
	.zero		1


	//   ....[12]....
        /*01c4*/ 	.word	0x00000730
        /*01c8*/ 	.word	0x000000ff
        /*01cc*/ 	.word	0x00000030
        /*01d0*/ 	.short	0x0100
        /*01d2*/ 	.byte	0x04
	.zero		1


	//   ....[13]....
        /*01d4*/ 	.word	0x00000740
        /*01d8*/ 	.word	0x000000ff
        /*01dc*/ 	.word	0x00000100
        /*01e0*/ 	.short	0x0100
        /*01e2*/ 	.byte	0x04
	.zero		1


	//   ....[14]....
        /*01e4*/ 	.word	0x00000750
        /*01e8*/ 	.word	0x000000ff
        /*01ec*/ 	.word	0x00000038
        /*01f0*/ 	.short	0x0100
        /*01f2*/ 	.byte	0x04
	.zero		1


	//   ....[15]....
        /*01f4*/ 	.word	0x00000760
        /*01f8*/ 	.word	0x000000ff
        /*01fc*/ 	.word	0x00000108
        /*0200*/ 	.short	0x0100
        /*0202*/ 	.byte	0x04
	.zero		1


	//   ....[16]....
        /*0204*/ 	.word	0x00000770
        /*0208*/ 	.word	0x000000ff
        /*020c*/ 	.word	0x00000040
        /*0210*/ 	.short	0x0100
        /*0212*/ 	.byte	0x04
	.zero		1


	//   ....[17]....
        /*0214*/ 	.word	0x00000780
        /*0218*/ 	.word	0x000000ff
        /*021c*/ 	.word	0x00000110
        /*0220*/ 	.short	0x0100
        /*0222*/ 	.byte	0x04
	.zero		1


	//   ....[18]....
        /*0224*/ 	.word	0x00000790
        /*0228*/ 	.word	0x000000ff
        /*022c*/ 	.word	0x00000048
        /*0230*/ 	.short	0x0100
        /*0232*/ 	.byte	0x04
	.zero		1


	//   ....[19]....
        /*0234*/ 	.word	0x000007a0
        /*0238*/ 	.word	0x000000ff
        /*023c*/ 	.word	0x00000118
        /*0240*/ 	.short	0x0100
        /*0242*/ 	.byte	0x04
	.zero		1


	//   ....[20]....
        /*0244*/ 	.word	0x000007b0
        /*0248*/ 	.word	0x000000ff
        /*024c*/ 	.word	0x00000050
        /*0250*/ 	.short	0x0100
        /*0252*/ 	.byte	0x04
	.zero		1


	//   ....[21]....
        /*0254*/ 	.word	0x000007c0
        /*0258*/ 	.word	0x000000ff
        /*025c*/ 	.word	0x00000120
        /*0260*/ 	.short	0x0100
        /*0262*/ 	.byte	0x04
	.zero		1


	//   ....[22]....
        /*0264*/ 	.word	0x000007d0
        /*0268*/ 	.word	0x000000ff
        /*026c*/ 	.word	0x00000058
        /*0270*/ 	.short	0x0100
        /*0272*/ 	.byte	0x04
	.zero		1


	//   ....[23]....
        /*0274*/ 	.word	0x000007e0
        /*0278*/ 	.word	0x000000ff
        /*027c*/ 	.word	0x00000128
        /*0280*/ 	.short	0x0100
        /*0282*/ 	.byte	0x04
	.zero		1


	//   ....[24]....
        /*0284*/ 	.word	0x000007f0
        /*0288*/ 	.word	0x000000ff
        /*028c*/ 	.word	0x00000060
        /*0290*/ 	.short	0x0100
        /*0292*/ 	.byte	0x04
	.zero		1


	//   ....[25]....
        /*0294*/ 	.word	0x00000800
        /*0298*/ 	.word	0x000000ff
        /*029c*/ 	.word	0x00000130
        /*02a0*/ 	.short	0x0100
        /*02a2*/ 	.byte	0x04
	.zero		1


	//   ....[26]....
        /*02a4*/ 	.word	0x00000810
        /*02a8*/ 	.word	0x000000ff
        /*02ac*/ 	.word	0x00000068
        /*02b0*/ 	.short	0x0100
        /*02b2*/ 	.byte	0x04
	.zero		1


	//   ....[27]....
        /*02b4*/ 	.word	0x00000820
        /*02b8*/ 	.word	0x000000ff
        /*02bc*/ 	.word	0x00000138
        /*02c0*/ 	.short	0x0100
        /*02c2*/ 	.byte	0x04
	.zero		1


	//   ....[28]....
        /*02c4*/ 	.word	0x00000830
        /*02c8*/ 	.word	0x000000ff
        /*02cc*/ 	.word	0x00000070
        /*02d0*/ 	.short	0x0100
        /*02d2*/ 	.byte	0x04
	.zero		1


	//   ....[29]....
        /*02d4*/ 	.word	0x00000840
        /*02d8*/ 	.word	0x000000ff
        /*02dc*/ 	.word	0x00000140
        /*02e0*/ 	.short	0x0100
        /*02e2*/ 	.byte	0x04
	.zero		1


	//   ....[30]....
        /*02e4*/ 	.word	0x00000850
        /*02e8*/ 	.word	0x000000ff
        /*02ec*/ 	.word	0x00000078
        /*02f0*/ 	.short	0x0100
        /*02f2*/ 	.byte	0x04
	.zero		1


	//   ....[31]....
        /*02f4*/ 	.word	0x00000860
        /*02f8*/ 	.word	0x000000ff
        /*02fc*/ 	.word	0x00000148
        /*0300*/ 	.short	0x0100
        /*0302*/ 	.byte	0x04
	.zero		1


	//   ....[32]....
        /*0304*/ 	.word	0x00000870
        /*0308*/ 	.word	0x000000ff
        /*030c*/ 	.word	0x00000080
        /*0310*/ 	.short	0x0100
        /*0312*/ 	.byte	0x04
	.zero		1


	//   ....[33]....
        /*0314*/ 	.word	0x00000880
        /*0318*/ 	.word	0x000000ff
        /*031c*/ 	.word	0x00000150
        /*0320*/ 	.short	0x0100
        /*0322*/ 	.byte	0x04
	.zero		1


	//   ....[34]....
        /*0324*/ 	.word	0x00000890
        /*0328*/ 	.word	0x000000ff
        /*032c*/ 	.word	0x00000088
        /*0330*/ 	.short	0x0100
        /*0332*/ 	.byte	0x04
	.zero		1


	//   ....[35]....
        /*0334*/ 	.word	0x000008a0
        /*0338*/ 	.word	0x000000ff
        /*033c*/ 	.word	0x00000158
        /*0340*/ 	.short	0x0100
        /*0342*/ 	.byte	0x04
	.zero		1


	//   ....[36]....
        /*0344*/ 	.word	0x000008b0
        /*0348*/ 	.word	0x000000ff
        /*034c*/ 	.word	0x00000090
        /*0350*/ 	.short	0x0100
        /*0352*/ 	.byte	0x04
	.zero		1


	//   ....[37]....
        /*0354*/ 	.word	0x000008c0
        /*0358*/ 	.word	0x000000ff
        /*035c*/ 	.word	0x00000160
        /*0360*/ 	.short	0x0100
        /*0362*/ 	.byte	0x04
	.zero		1


	//   ....[38]....
        /*0364*/ 	.word	0x000008d0
        /*0368*/ 	.word	0x000000ff
        /*036c*/ 	.word	0x00000098
        /*0370*/ 	.short	0x0100
        /*0372*/ 	.byte	0x04
	.zero		1


	//   ....[39]....
        /*0374*/ 	.word	0x000008e0
        /*0378*/ 	.word	0x000000ff
        /*037c*/ 	.word	0x00000168
        /*0380*/ 	.short	0x0100
        /*0382*/ 	.byte	0x04
	.zero		1


	//   ....[40]....
        /*0384*/ 	.word	0x000008f0
        /*0388*/ 	.word	0x000000ff
        /*038c*/ 	.word	0x000000a0
        /*0390*/ 	.short	0x0100
        /*0392*/ 	.byte	0x04
	.zero		1


	//   ....[41]....
        /*0394*/ 	.word	0x00000900
        /*0398*/ 	.word	0x000000ff
        /*039c*/ 	.word	0x00000170
        /*03a0*/ 	.short	0x0100
        /*03a2*/ 	.byte	0x04
	.zero		1


	//   ....[42]....
        /*03a4*/ 	.word	0x00000910
        /*03a8*/ 	.word	0x000000ff
        /*03ac*/ 	.word	0x000000a8
        /*03b0*/ 	.short	0x0100
        /*03b2*/ 	.byte	0x04
	.zero		1


	//   ....[43]....
        /*03b4*/ 	.word	0x00000920
        /*03b8*/ 	.word	0x000000ff
        /*03bc*/ 	.word	0x00000178
        /*03c0*/ 	.short	0x0100
        /*03c2*/ 	.byte	0x04
	.zero		1


	//   ....[44]....
        /*03c4*/ 	.word	0x00000930
        /*03c8*/ 	.word	0x000000ff
        /*03cc*/ 	.word	0x000000b0
        /*03d0*/ 	.short	0x0100
        /*03d2*/ 	.byte	0x04
	.zero		1


	//   ....[45]....
        /*03d4*/ 	.word	0x00000940
        /*03d8*/ 	.word	0x000000ff
        /*03dc*/ 	.word	0x00000180
        /*03e0*/ 	.short	0x0100
        /*03e2*/ 	.byte	0x04
	.zero		1


	//   ....[46]....
        /*03e4*/ 	.word	0x00000950
        /*03e8*/ 	.word	0x000000ff
        /*03ec*/ 	.word	0x000000b8
        /*03f0*/ 	.short	0x0100
        /*03f2*/ 	.byte	0x04
	.zero		1


	//   ....[47]....
        /*03f4*/ 	.word	0x00000960
        /*03f8*/ 	.word	0x000000ff
        /*03fc*/ 	.word	0x00000188
        /*0400*/ 	.short	0x0100
        /*0402*/ 	.byte	0x04
	.zero		1


	//   ....[48]....
        /*0404*/ 	.word	0x00000970
        /*0408*/ 	.word	0x000000ff
        /*040c*/ 	.word	0x000000c0
        /*0410*/ 	.short	0x0100
        /*0412*/ 	.byte	0x04
	.zero		1


	//   ....[49]....
        /*0414*/ 	.word	0x00000980
        /*0418*/ 	.word	0x000000ff
        /*041c*/ 	.word	0x00000190
        /*0420*/ 	.short	0x0100
        /*0422*/ 	.byte	0x04
	.zero		1


	//   ....[50]....
        /*0424*/ 	.word	0x00000990
        /*0428*/ 	.word	0x000000ff
        /*042c*/ 	.word	0x000000c8
        /*0430*/ 	.short	0x0100
        /*0432*/ 	.byte	0x04
	.zero		1


	//   ....[51]....
        /*0434*/ 	.word	0x000009a0
        /*0438*/ 	.word	0x000000ff
        /*043c*/ 	.word	0x00000198
        /*0440*/ 	.short	0x0100
        /*0442*/ 	.byte	0x04
	.zero		1


	//   ....[52]....
        /*0444*/ 	.word	0x00000ad0
        /*0448*/ 	.word	0x000000ff
        /*044c*/ 	.word	0x000001a0
        /*0450*/ 	.short	0x0100
        /*0452*/ 	.byte	0x04
	.zero		1


	//   ....[53]....
        /*0454*/ 	.word	0x00000ae0
        /*0458*/ 	.word	0x000000ff
        /*045c*/ 	.word	0x000001b0
        /*0460*/ 	.short	0x0100
        /*0462*/ 	.byte	0x04
	.zero		1


	//   ....[54]....
        /*0464*/ 	.word	0x00000af0
        /*0468*/ 	.word	0x000000ff
        /*046c*/ 	.word	0x000001a8
        /*0470*/ 	.short	0x0100
        /*0472*/ 	.byte	0x04
	.zero		1


	//   ....[55]....
        /*0474*/ 	.word	0x00000b00
        /*0478*/ 	.word	0x000000ff
        /*047c*/ 	.word	0x000001b8
        /*0480*/ 	.short	0x0100
        /*0482*/ 	.byte	0x04
	.zero		1


	//   ....[56]....
        /*0484*/ 	.word	0x00000be0
        /*0488*/ 	.word	0x000000ff
        /*048c*/ 	.word	0x000001c0
        /*0490*/ 	.short	0x0100
        /*0492*/ 	.byte	0x06
	.zero		1


	//   ....[57]....
        /*0494*/ 	.word	0x00000bf0
        /*0498*/ 	.word	0x000000ff
        /*049c*/ 	.word	0x000001c8
        /*04a0*/ 	.short	0x0100
        /*04a2*/ 	.byte	0x06
	.zero		1


	//   ....[58]....
        /*04a4*/ 	.word	0x00000d20
        /*04a8*/ 	.word	0x000000ff
        /*04ac*/ 	.word	0x000001d0
        /*04b0*/ 	.short	0x0100
        /*04b2*/ 	.byte	0x06
	.zero		1


	//   ....[59]....
        /*04b4*/ 	.word	0x00000d30
        /*04b8*/ 	.word	0x000000ff
        /*04bc*/ 	.word	0x000001e0
        /*04c0*/ 	.short	0x0100
        /*04c2*/ 	.byte	0x06
	.zero		1


	//   ....[60]....
        /*04c4*/ 	.word	0x00000d40
        /*04c8*/ 	.word	0x000000ff
        /*04cc*/ 	.word	0x000001d8
        /*04d0*/ 	.short	0x0100
        /*04d2*/ 	.byte	0x06
	.zero		1


	//   ....[61]....
        /*04d4*/ 	.word	0x00000d50
        /*04d8*/ 	.word	0x000000ff
        /*04dc*/ 	.word	0x000001e8
        /*04e0*/ 	.short	0x0100
        /*04e2*/ 	.byte	0x06
	.zero		1


	//   ....[62]....
        /*04e4*/ 	.word	0x00000e70
        /*04e8*/ 	.word	0x000000ff
        /*04ec*/ 	.word	0x000001f0
        /*04f0*/ 	.short	0x0100
        /*04f2*/ 	.byte	0x04
	.zero		1


	//   ....[63]....
        /*04f4*/ 	.word	0x00000e80
        /*04f8*/ 	.word	0x000000ff
        /*04fc*/ 	.word	0x00000210
        /*0500*/ 	.short	0x0100
        /*0502*/ 	.byte	0x04
	.zero		1


	//   ....[64]....
        /*0504*/ 	.word	0x00000e90
        /*0508*/ 	.word	0x000000ff
        /*050c*/ 	.word	0x000001f8
        /*0510*/ 	.short	0x0100
        /*0512*/ 	.byte	0x04
	.zero		1


	//   ....[65]....
        /*0514*/ 	.word	0x00000ea0
        /*0518*/ 	.word	0x000000ff
        /*051c*/ 	.word	0x00000218
        /*0520*/ 	.short	0x0100
        /*0522*/ 	.byte	0x04
	.zero		1


	//   ....[66]....
        /*0524*/ 	.word	0x00000eb0
        /*0528*/ 	.word	0x000000ff
        /*052c*/ 	.word	0x00000200
        /*0530*/ 	.short	0x0100
        /*0532*/ 	.byte	0x04
	.zero		1


	//   ....[67]....
        /*0534*/ 	.word	0x00000ec0
        /*0538*/ 	.word	0x000000ff
        /*053c*/ 	.word	0x00000220
        /*0540*/ 	.short	0x0100
        /*0542*/ 	.byte	0x04
	.zero		1


	//   ....[68]....
        /*0544*/ 	.word	0x00000ed0
        /*0548*/ 	.word	0x000000ff
        /*054c*/ 	.word	0x00000208
        /*0550*/ 	.short	0x0100
        /*0552*/ 	.byte	0x04
	.zero		1


	//   ....[69]....
        /*0554*/ 	.word	0x00000ee0
        /*0558*/ 	.word	0x000000ff
        /*055c*/ 	.word	0x00000228
        /*0560*/ 	.short	0x0100
        /*0562*/ 	.byte	0x04
	.zero		1


	//   ....[70]....
        /*0564*/ 	.word	0x00000fd0
        /*0568*/ 	.word	0x000000ff
        /*056c*/ 	.word	0x00000230
        /*0570*/ 	.short	0x0100
        /*0572*/ 	.byte	0x04
	.zero		1


	//   ....[71]....
        /*0574*/ 	.word	0x00000fe0
        /*0578*/ 	.word	0x000000ff
        /*057c*/ 	.word	0x00000240
        /*0580*/ 	.short	0x0100
        /*0582*/ 	.byte	0x04
	.zero		1


	//   ....[72]....
        /*0584*/ 	.word	0x00000ff0
        /*0588*/ 	.word	0x000000ff
        /*058c*/ 	.word	0x00000238
        /*0590*/ 	.short	0x0100
        /*0592*/ 	.byte	0x04
	.zero		1


	//   ....[73]....
        /*0594*/ 	.word	0x00001000
        /*0598*/ 	.word	0x000000ff
        /*059c*/ 	.word	0x00000248
        /*05a0*/ 	.short	0x0100
        /*05a2*/ 	.byte	0x04
	.zero		1


	//   ....[74]....
        /*05a4*/ 	.word	0x00001100
        /*05a8*/ 	.word	0x000000ff
        /*05ac*/ 	.word	0x00000250
        /*05b0*/ 	.short	0x0100
        /*05b2*/ 	.byte	0x06
	.zero		1


	//   ....[75]....
        /*05b4*/ 	.word	0x00001d20
        /*05b8*/ 	.word	0x00000003
        /*05bc*/ 	.word	0x00000240
        /*05c0*/ 	.short	0x010a
        /*05c2*/ 	.byte	0xff
	.zero		1


	//   ....[76]....
        /*05c4*/ 	.word	0x00001d50
        /*05c8*/ 	.word	0x00000003
        /*05cc*/ 	.word	0x00000230
        /*05d0*/ 	.short	0x0101
        /*05d2*/ 	.byte	0xff
	.zero		1


	//   ....[77]....
        /*05d4*/ 	.word	0x00001e10
        /*05d8*/ 	.word	0x000000ff
        /*05dc*/ 	.word	0x000000d0
        /*05e0*/ 	.short	0x010a
        /*05e2*/ 	.byte	0x04
	.zero		1


	//   ....[78]....
        /*05e4*/ 	.word	0x00001ed0
        /*05e8*/ 	.word	0x000000ff
        /*05ec*/ 	.word	0x000000d0
        /*05f0*/ 	.short	0x010a
        /*05f2*/ 	.byte	0x21
	.zero		1


	//   ....[79]....
        /*05f4*/ 	.word	0x00002080
        /*05f8*/ 	.word	0x000000ff
        /*05fc*/ 	.word	0x000000d0
        /*0600*/ 	.short	0x010a
        /*0602*/ 	.byte	0x05
	.zero		1


	//   ....[80]....
        /*0604*/ 	.word	0x00002190
        /*0608*/ 	.word	0x000000ff
        /*060c*/ 	.word	0x000001c8
        /*0610*/ 	.short	0x0101
        /*0612*/ 	.byte	0x06
	.zero		1


	//   ....[81]....
        /*0614*/ 	.word	0x000021b0
        /*0618*/ 	.word	0x000000ff
        /*061c*/ 	.word	0x000000d0
        /*0620*/ 	.short	0x010a
        /*0622*/ 	.byte	0x04
	.zero		1


	//   ....[82]....
        /*0624*/ 	.word	0x00002230
        /*0628*/ 	.word	0x000000ff
        /*062c*/ 	.word	0x000000d0
        /*0630*/ 	.short	0x010a
        /*0632*/ 	.byte	0x11
	.zero		1


	//   ....[83]....
        /*0634*/ 	.word	0x000023c0
        /*0638*/ 	.word	0x000000ff
        /*063c*/ 	.word	0x000000d0
        /*0640*/ 	.short	0x010a
        /*0642*/ 	.byte	0x05
	.zero		1


	//   ....[84]....
        /*0644*/ 	.word	0x00002520
        /*0648*/ 	.word	0x00000003
        /*064c*/ 	.word	0x000001d0
        /*0650*/ 	.short	0x010a
        /*0652*/ 	.byte	0xff
	.zero		1


	//   ....[85]....
        /*0654*/ 	.word	0x00002670
        /*0658*/ 	.word	0x00000000
        /*065c*/ 	.word	0x00000000
        /*0660*/ 	.short	0x0101
        /*0662*/ 	.byte	0xff
	.zero		1


	//   ....[86]....
        /*0664*/ 	.word	0x00002c20
        /*0668*/ 	.word	0x000000ff
        /*066c*/ 	.word	0x00000000
        /*0670*/ 	.short	0x010a
        /*0672*/ 	.byte	0x04
	.zero		1


	//   ....[87]....
        /*0674*/ 	.word	0x00002cb0
        /*0678*/ 	.word	0x000000ff
        /*067c*/ 	.word	0x00000000
        /*0680*/ 	.short	0x010a
        /*0682*/ 	.byte	0x05
	.zero		1


	//   ....[88]....
        /*0684*/ 	.word	0x00002d40
        /*0688*/ 	.word	0x000000ff
        /*068c*/ 	.word	0x00000000
        /*0690*/ 	.short	0x010a
        /*0692*/ 	.byte	0x05
	.zero		1


	//   ....[89]....
        /*0694*/ 	.word	0x00002dd0
        /*0698*/ 	.word	0x000000ff
        /*069c*/ 	.word	0x00000000
        /*06a0*/ 	.short	0x010a
        /*06a2*/ 	.byte	0x05
	.zero		1


	//   ....[90]....
        /*06a4*/ 	.word	0x00002e60
        /*06a8*/ 	.word	0x000000ff
        /*06ac*/ 	.word	0x00000000
        /*06b0*/ 	.short	0x010a
        /*06b2*/ 	.byte	0x05
	.zero		1


	//   ....[91]....
        /*06b4*/ 	.word	0x00002ef0
        /*06b8*/ 	.word	0x000000ff
        /*06bc*/ 	.word	0x00000000
        /*06c0*/ 	.short	0x010a
        /*06c2*/ 	.byte	0x05
	.zero		1


	//   ....[92]....
        /*06c4*/ 	.word	0x00002f80
        /*06c8*/ 	.word	0x000000ff
        /*06cc*/ 	.word	0x00000000
        /*06d0*/ 	.short	0x010a
        /*06d2*/ 	.byte	0x05
	.zero		1


	//   ....[93]....
        /*06d4*/ 	.word	0x00003010
        /*06d8*/ 	.word	0x000000ff
        /*06dc*/ 	.word	0x00000000
        /*06e0*/ 	.short	0x010a
        /*06e2*/ 	.byte	0x05
	.zero		1


	//   ....[94]....
        /*06e4*/ 	.word	0x000030a0
        /*06e8*/ 	.word	0x000000ff
        /*06ec*/ 	.word	0x00000000
        /*06f0*/ 	.short	0x010a
        /*06f2*/ 	.byte	0x05
	.zero		1


	//   ....[95]....
        /*06f4*/ 	.word	0x00003130
        /*06f8*/ 	.word	0x000000ff
        /*06fc*/ 	.word	0x00000000
        /*0700*/ 	.short	0x010a
        /*0702*/ 	.byte	0x05
	.zero		1


	//   ....[96]....
        /*0704*/ 	.word	0x000031c0
        /*0708*/ 	.word	0x000000ff
        /*070c*/ 	.word	0x00000000
        /*0710*/ 	.short	0x010a
        /*0712*/ 	.byte	0x05
	.zero		1


	//   ....[97]....
        /*0714*/ 	.word	0x00003250
        /*0718*/ 	.word	0x000000ff
        /*071c*/ 	.word	0x00000000
        /*0720*/ 	.short	0x010a
        /*0722*/ 	.byte	0x05
	.zero		1


	//   ....[98]....
        /*0724*/ 	.word	0x000032e0
        /*0728*/ 	.word	0x000000ff
        /*072c*/ 	.word	0x00000000
        /*0730*/ 	.short	0x010a
        /*0732*/ 	.byte	0x05
	.zero		1


	//   ....[99]....
        /*0734*/ 	.word	0x00003370
        /*0738*/ 	.word	0x000000ff
        /*073c*/ 	.word	0x00000000
        /*0740*/ 	.short	0x010a
        /*0742*/ 	.byte	0x05
	.zero		1


	//   ....[100]....
        /*0744*/ 	.word	0x00003400
        /*0748*/ 	.word	0x000000ff
        /*074c*/ 	.word	0x00000000
        /*0750*/ 	.short	0x010a
        /*0752*/ 	.byte	0x05
	.zero		1


	//   ....[101]....
        /*0754*/ 	.word	0x00003490
        /*0758*/ 	.word	0x000000ff
        /*075c*/ 	.word	0x00000000
        /*0760*/ 	.short	0x010a
        /*0762*/ 	.byte	0x05
	.zero		1


	//   ....[102]....
        /*0764*/ 	.word	0x00003520
        /*0768*/ 	.word	0x000000ff
        /*076c*/ 	.word	0x00000000
        /*0770*/ 	.short	0x010a
        /*0772*/ 	.byte	0x05
	.zero		1


	//   ....[103]....
        /*0774*/ 	.word	0x000035b0
        /*0778*/ 	.word	0x000000ff
        /*077c*/ 	.word	0x00000000
        /*0780*/ 	.short	0x010a
        /*0782*/ 	.byte	0x05
	.zero		1


	//   ....[104]....
        /*0784*/ 	.word	0x00003640
        /*0788*/ 	.word	0x000000ff
        /*078c*/ 	.word	0x00000000
        /*0790*/ 	.short	0x010a
        /*0792*/ 	.byte	0x05
	.zero		1


	//   ....[105]....
        /*0794*/ 	.word	0x000036d0
        /*0798*/ 	.word	0x000000ff
        /*079c*/ 	.word	0x00000000
        /*07a0*/ 	.short	0x010a
        /*07a2*/ 	.byte	0x05
	.zero		1


	//   ....[106]....
        /*07a4*/ 	.word	0x00003760
        /*07a8*/ 	.word	0x000000ff
        /*07ac*/ 	.word	0x00000000
        /*07b0*/ 	.short	0x010a
        /*07b2*/ 	.byte	0x05
	.zero		1


	//   ....[107]....
        /*07b4*/ 	.word	0x000037f0
        /*07b8*/ 	.word	0x000000ff
        /*07bc*/ 	.word	0x00000000
        /*07c0*/ 	.short	0x010a
        /*07c2*/ 	.byte	0x05
	.zero		1


	//   ....[108]....
        /*07c4*/ 	.word	0x00003880
        /*07c8*/ 	.word	0x000000ff
        /*07cc*/ 	.word	0x00000000
        /*07d0*/ 	.short	0x010a
        /*07d2*/ 	.byte	0x05
	.zero		1


	//   ....[109]....
        /*07d4*/ 	.word	0x00003910
        /*07d8*/ 	.word	0x000000ff
        /*07dc*/ 	.word	0x00000000
        /*07e0*/ 	.short	0x010a
        /*07e2*/ 	.byte	0x05
	.zero		1


	//   ....[110]....
        /*07e4*/ 	.word	0x000039a0
        /*07e8*/ 	.word	0x000000ff
        /*07ec*/ 	.word	0x00000000
        /*07f0*/ 	.short	0x010a
        /*07f2*/ 	.byte	0x05
	.zero		1


	//   ....[111]....
        /*07f4*/ 	.word	0x00003a40
        /*07f8*/ 	.word	0x00000000
        /*07fc*/ 	.word	0x00000000
        /*0800*/ 	.short	0x010a
        /*0802*/ 	.byte	0xff
	.zero		1


	//   ....[112]....
        /*0804*/ 	.word	0x00003b60
        /*0808*/ 	.word	0x00000002
        /*080c*/ 	.word	0x00000230
        /*0810*/ 	.short	0x010a
        /*0812*/ 	.byte	0xff
	.zero		1


	//   ....[113]....
        /*0814*/ 	.word	0x00003bc0
        /*0818*/ 	.word	0x00000004
        /*081c*/ 	.word	0x00000000
        /*0820*/ 	.short	0x0101
        /*0822*/ 	.byte	0xff
	.zero		1


	//   ....[114]....
        /*0824*/ 	.word	0x00003be0
        /*0828*/ 	.word	0x000000ff
        /*082c*/ 	.word	0x000001e0
        /*0830*/ 	.short	0x010a
        /*0832*/ 	.byte	0x04
	.zero		1


	//   ....[115]....
        /*0834*/ 	.word	0x00003d00
        /*0838*/ 	.word	0x00000002
        /*083c*/ 	.word	0x000001d0
        /*0840*/ 	.short	0x010a
        /*0842*/ 	.byte	0xff
	.zero		1


	//   ....[116]....
        /*0844*/ 	.word	0x00003e10
        /*0848*/ 	.word	0x00000002
        /*084c*/ 	.word	0x00000000
        /*0850*/ 	.short	0x0101
        /*0852*/ 	.byte	0xff
	.zero		1


	//   ....[117]....
        /*0854*/ 	.word	0x00003ea0
        /*0858*/ 	.word	0x000000ff
        /*085c*/ 	.word	0x000001e0
        /*0860*/ 	.short	0x0106
        /*0862*/ 	.byte	0x04
	.zero		1


	//   ....[118]....
        /*0864*/ 	.word	0x00003ec0
        /*0868*/ 	.word	0x000000ff
        /*086c*/ 	.word	0x000001e0
        /*0870*/ 	.short	0x010a
        /*0872*/ 	.byte	0x04
	.zero		1


	//   ....[119]....
        /*0874*/ 	.word	0x00003f50
        /*0878*/ 	.word	0x000000ff
        /*087c*/ 	.word	0x000001e0
        /*0880*/ 	.short	0x0106
        /*0882*/ 	.byte	0x07
	.zero		1


	//   ....[120]....
        /*0884*/ 	.word	0x00003f90
        /*0888*/ 	.word	0x00000000
        /*088c*/ 	.word	0x000001e0
        /*0890*/ 	.short	0x010a
        /*0892*/ 	.byte	0xff
	.zero		1


	//   ....[121]....
        /*0894*/ 	.word	0x000041d0
        /*0898*/ 	.word	0x000000ff
        /*089c*/ 	.word	0x00000008
        /*08a0*/ 	.short	0x010a
        /*08a2*/ 	.byte	0x05
	.zero		1


	//   ....[122]....
        /*08a4*/ 	.word	0x000041f0
        /*08a8*/ 	.word	0x000000ff
        /*08ac*/ 	.word	0x00000008
        /*08b0*/ 	.short	0x010a
        /*08b2*/ 	.byte	0x05
	.zero		1


	//   ....[123]....
        /*08b4*/ 	.word	0x00004380
        /*08b8*/ 	.word	0x000000ff
        /*08bc*/ 	.word	0x00000008
        /*08c0*/ 	.short	0x010a
        /*08c2*/ 	.byte	0x05
	.zero		1


	//   ....[124]....
        /*08c4*/ 	.word	0x000043a0
        /*08c8*/ 	.word	0x000000ff
        /*08cc*/ 	.word	0x00000008
        /*08d0*/ 	.short	0x010a
        /*08d2*/ 	.byte	0x05
	.zero		1


	//   ....[125]....
        /*08d4*/ 	.word	0x00004460
        /*08d8*/ 	.word	0x000000ff
        /*08dc*/ 	.word	0x00000000
        /*08e0*/ 	.short	0x0101
        /*08e2*/ 	.byte	0x04
	.zero		1


	//   ....[126]....
        /*08e4*/ 	.word	0x00004760
        /*08e8*/ 	.word	0x00000000
        /*08ec*/ 	.word	0x000001d0
        /*08f0*/ 	.short	0x010a
        /*08f2*/ 	.byte	0xff
	.zero		1


	//   ....[127]....
        /*08f4*/ 	.word	0x00004820
        /*08f8*/ 	.word	0x00000000
        /*08fc*/ 	.word	0x00000000
        /*0900*/ 	.short	0x0101
        /*0902*/ 	.byte	0xff
	.zero		1


	//   ....[128]....
        /*0904*/ 	.word	0x000048e0
        /*0908*/ 	.word	0x000000ff
        /*090c*/ 	.word	0x00000000
        /*0910*/ 	.short	0x010a
        /*0912*/ 	.byte	0x04
	.zero		1


	//   ....[129]....
        /*0914*/ 	.word	0x000048f0
        /*0918*/ 	.word	0x000000ff
        /*091c*/ 	.word	0x00000210
        /*0920*/ 	.short	0x010a
        /*0922*/ 	.byte	0x17
	.zero		1


	//   ....[130]....
        /*0924*/ 	.word	0x000049a0
        /*0928*/ 	.word	0x000000ff
        /*092c*/ 	.word	0x00000000
        /*0930*/ 	.short	0x010a
        /*0932*/ 	.byte	0x05
	.zero		1


	//   ....[131]....
        /*0934*/ 	.word	0x00004ae0
        /*0938*/ 	.word	0x000000ff
        /*093c*/ 	.word	0x00000000
        /*0940*/ 	.short	0x010a
        /*0942*/ 	.byte	0x04
	.zero		1


	//   ....[132]....
        /*0944*/ 	.word	0x00004d30
        /*0948*/ 	.word	0x000000ff
        /*094c*/ 	.word	0x00000000
        /*0950*/ 	.short	0x010a
        /*0952*/ 	.byte	0x04
	.zero		1


	//   ....[133]....
        /*0954*/ 	.word	0x00004dc0
        /*0958*/ 	.word	0x000000ff
        /*095c*/ 	.word	0x00000000
        /*0960*/ 	.short	0x010a
        /*0962*/ 	.byte	0x05
	.zero		1


	//   ....[134]....
        /*0964*/ 	.word	0x00004e50
        /*0968*/ 	.word	0x000000ff
        /*096c*/ 	.word	0x00000000
        /*0970*/ 	.short	0x010a
        /*0972*/ 	.byte	0x05
	.zero		1


	//   ....[135]....
        /*0974*/ 	.word	0x00004ef0
        /*0978*/ 	.word	0x00000000
        /*097c*/ 	.word	0x00000000
        /*0980*/ 	.short	0x010a
        /*0982*/ 	.byte	0xff
	.zero		1


	//   ....[136]....
        /*0984*/ 	.word	0x00004f30
        /*0988*/ 	.word	0x00000000
        /*098c*/ 	.word	0x00000000
        /*0990*/ 	.short	0x010a
        /*0992*/ 	.byte	0xff
	.zero		1


	//   ....[137]....
        /*0994*/ 	.word	0x00004fa0
        /*0998*/ 	.word	0x000000ff
        /*099c*/ 	.word	0x00000000
        /*09a0*/ 	.short	0x0101
        /*09a2*/ 	.byte	0x04
	.zero		1


	//   ....[138]....
        /*09a4*/ 	.word	0x00004fe0
        /*09a8*/ 	.word	0x000000ff
        /*09ac*/ 	.word	0x00000250
        /*09b0*/ 	.short	0x010a
        /*09b2*/ 	.byte	0x11
	.zero		1


	//   ....[139]....
        /*09b4*/ 	.word	0x00005030
        /*09b8*/ 	.word	0x000000ff
        /*09bc*/ 	.word	0x00000000
        /*09c0*/ 	.short	0x0101
        /*09c2*/ 	.byte	0x04
	.zero		1


	//   ....[140]....
        /*09c4*/ 	.word	0x000054f0
        /*09c8*/ 	.word	0x00000008
        /*09cc*/ 	.word	0x000001d0
        /*09d0*/ 	.short	0x010a
        /*09d2*/ 	.byte	0xff
	.zero		1


	//   ....[141]....
        /*09d4*/ 	.word	0x00005660
        /*09d8*/ 	.word	0x00000000
        /*09dc*/ 	.word	0x00000000
        /*09e0*/ 	.short	0x0101
        /*09e2*/ 	.byte	0xff
	.zero		1


	//   ....[142]....
        /*09e4*/ 	.word	0x00005b40
        /*09e8*/ 	.word	0x000000ff
        /*09ec*/ 	.word	0x000001c8
        /*09f0*/ 	.short	0x010a
        /*09f2*/ 	.byte	0x15
	.zero		1


	//   ....[143]....
        /*09f4*/ 	.word	0x00005cd0
        /*09f8*/ 	.word	0x000000ff
        /*09fc*/ 	.word	0x000001b0
        /*0a00*/ 	.short	0x010a
        /*0a02*/ 	.byte	0x15
	.zero		1


	//   ....[144]....
        /*0a04*/ 	.word	0x00005eb0
        /*0a08*/ 	.word	0x000000ff
        /*0a0c*/ 	.word	0x000001a0
        /*0a10*/ 	.short	0x010b
        /*0a12*/ 	.byte	0x15
	.zero		1


	//   ....[145]....
        /*0a14*/ 	.word	0x00005ed0
        /*0a18*/ 	.word	0x000000ff
        /*0a1c*/ 	.word	0x00000000
        /*0a20*/ 	.short	0x0101
        /*0a22*/ 	.byte	0x04
	.zero		1


	//   ....[146]....
        /*0a24*/ 	.word	0x00005ee0
        /*0a28*/ 	.word	0x000000ff
        /*0a2c*/ 	.word	0x000001b8
        /*0a30*/ 	.short	0x010a
        /*0a32*/ 	.byte	0x15
	.zero		1


	//   ....[147]....
        /*0a34*/ 	.word	0x00006130
        /*0a38*/ 	.word	0x000000ff
        /*0a3c*/ 	.word	0x000001a8
        /*0a40*/ 	.short	0x010b
        /*0a42*/ 	.byte	0x15
	.zero		1


	//   ....[148]....
        /*0a44*/ 	.word	0x00006140
        /*0a48*/ 	.word	0x000000ff
        /*0a4c*/ 	.word	0x00000000
        /*0a50*/ 	.short	0x0101
        /*0a52*/ 	.byte	0x25
	.zero		1


	//   ....[149]....
        /*0a54*/ 	.word	0x00006170
        /*0a58*/ 	.word	0x000000ff
        /*0a5c*/ 	.word	0x000001b0
        /*0a60*/ 	.short	0x010a
        /*0a62*/ 	.byte	0x15
	.zero		1


	//   ....[150]....
        /*0a64*/ 	.word	0x000061b0
        /*0a68*/ 	.word	0x00000000
        /*0a6c*/ 	.word	0x000001b8
        /*0a70*/ 	.short	0x010a
        /*0a72*/ 	.byte	0xff
	.zero		1


	//   ....[151]....
        /*0a74*/ 	.word	0x000064b0
        /*0a78*/ 	.word	0x00000003
        /*0a7c*/ 	.word	0x000001d0
        /*0a80*/ 	.short	0x010a
        /*0a82*/ 	.byte	0xff
	.zero		1


	//   ....[152]....
        /*0a84*/ 	.word	0x00006630
        /*0a88*/ 	.word	0x00000000
        /*0a8c*/ 	.word	0x00000000
        /*0a90*/ 	.short	0x0101
        /*0a92*/ 	.byte	0xff
	.zero		1


	//   ....[153]....
        /*0a94*/ 	.word	0x00007140
        /*0a98*/ 	.word	0x00000003
        /*0a9c*/ 	.word	0x000001a0
        /*0aa0*/ 	.short	0x010a
        /*0aa2*/ 	.byte	0xff
	.zero		1


	//   ....[154]....
        /*0aa4*/ 	.word	0x00007180
        /*0aa8*/ 	.word	0x0000005a
        /*0aac*/ 	.word	0x000001f0
        /*0ab0*/ 	.short	0x010a
        /*0ab2*/ 	.byte	0xff
	.zero		1


	//   ....[155]....
        /*0ab4*/ 	.word	0x000072b0
        /*0ab8*/ 	.word	0x00000003
        /*0abc*/ 	.word	0x000001a0
        /*0ac0*/ 	.short	0x010a
        /*0ac2*/ 	.byte	0xff
	.zero		1


	//   ....[156]....
        /*0ac4*/ 	.word	0x000073f0
        /*0ac8*/ 	.word	0x00000000
        /*0acc*/ 	.word	0x00000000
        /*0ad0*/ 	.short	0x0101
        /*0ad2*/ 	.byte	0xff
	.zero		1


	//   ....[157]....
        /*0ad4*/ 	.word	0x00007450
        /*0ad8*/ 	.word	0x0000005a
        /*0adc*/ 	.word	0x000001f0
        /*0ae0*/ 	.short	0x010a
        /*0ae2*/ 	.byte	0xff
	.zero		1


	//   ....[158]....
        /*0ae4*/ 	.word	0x00008000
        /*0ae8*/ 	.word	0x0000006d
        /*0aec*/ 	.word	0x000001a0
        /*0af0*/ 	.short	0x010a
        /*0af2*/ 	.byte	0xff
	.zero		1


	//   ....[159]....
        /*0af4*/ 	.word	0x000080c0
        /*0af8*/ 	.word	0x0000006d
        /*0afc*/ 	.word	0x000001a0
        /*0b00*/ 	.short	0x010a
        /*0b02*/ 	.byte	0xff
	.zero		1


	//   ....[160]....
        /*0b04*/ 	.word	0x00008200
        /*0b08*/ 	.word	0x00000002
        /*0b0c*/ 	.word	0x00000000
        /*0b10*/ 	.short	0x0101
        /*0b12*/ 	.byte	0xff
	.zero		1


	//   ....[161]....
        /*0b14*/ 	.word	0x000084e0
        /*0b18*/ 	.word	0x0000005a
        /*0b1c*/ 	.word	0x00000000
        /*0b20*/ 	.short	0x0101
        /*0b22*/ 	.byte	0xff
	.zero		1


	//   ....[162]....
        /*0b24*/ 	.word	0x00008eb0
        /*0b28*/ 	.word	0x00000003
        /*0b2c*/ 	.word	0x00000240
        /*0b30*/ 	.short	0x010a
        /*0b32*/ 	.byte	0xff
	.zero		1


	//   ....[163]....
        /*0b34*/ 	.word	0x00008f10
        /*0b38*/ 	.word	0x00000000
        /*0b3c*/ 	.word	0x000000d0
        /*0b40*/ 	.short	0x010a
        /*0b42*/ 	.byte	0xff
	.zero		1


	//   ....[164]....
        /*0b44*/ 	.word	0x00008f70
        /*0b48*/ 	.word	0x00000000
        /*0b4c*/ 	.word	0x000000d0
        /*0b50*/ 	.short	0x010a
        /*0b52*/ 	.byte	0xff
	.zero		1


	//   ....[165]....
        /*0b54*/ 	.word	0x00008fc0
        /*0b58*/ 	.word	0x00000003
        /*0b5c*/ 	.word	0x000001d0
        /*0b60*/ 	.short	0x010a
        /*0b62*/ 	.byte	0xff
	.zero		1


	//   ....[166]....
        /*0b64*/ 	.word	0x00009020
        /*0b68*/ 	.word	0x00000000
        /*0b6c*/ 	.word	0x00000000
        /*0b70*/ 	.short	0x010a
        /*0b72*/ 	.byte	0xff
	.zero		1


	//   ....[167]....
        /*0b74*/ 	.word	0x00009080
        /*0b78*/ 	.word	0x00000000
        /*0b7c*/ 	.word	0x00000000
        /*0b80*/ 	.short	0x010a
        /*0b82*/ 	.byte	0xff
	.zero		1


	//   ....[168]....
        /*0b84*/ 	.word	0x000090e0
        /*0b88*/ 	.word	0x00000000
        /*0b8c*/ 	.word	0x00000000
        /*0b90*/ 	.short	0x010a
        /*0b92*/ 	.byte	0xff
	.zero		1


	//   ....[169]....
        /*0b94*/ 	.word	0x00009140
        /*0b98*/ 	.word	0x00000000
        /*0b9c*/ 	.word	0x00000000
        /*0ba0*/ 	.short	0x010a
        /*0ba2*/ 	.byte	0xff
	.zero		1


	//   ....[170]....
        /*0ba4*/ 	.word	0x000091a0
        /*0ba8*/ 	.word	0x00000000
        /*0bac*/ 	.word	0x00000000
        /*0bb0*/ 	.short	0x010a
        /*0bb2*/ 	.byte	0xff
	.zero		1


	//   ....[171]....
        /*0bb4*/ 	.word	0x00009200
        /*0bb8*/ 	.word	0x00000000
        /*0bbc*/ 	.word	0x00000000
        /*0bc0*/ 	.short	0x010a
        /*0bc2*/ 	.byte	0xff
	.zero		1


	//   ....[172]....
        /*0bc4*/ 	.word	0x00009260
        /*0bc8*/ 	.word	0x00000000
        /*0bcc*/ 	.word	0x00000000
        /*0bd0*/ 	.short	0x010a
        /*0bd2*/ 	.byte	0xff
	.zero		1


	//   ....[173]....
        /*0bd4*/ 	.word	0x000092c0
        /*0bd8*/ 	.word	0x00000000
        /*0bdc*/ 	.word	0x00000000
        /*0be0*/ 	.short	0x010a
        /*0be2*/ 	.byte	0xff
	.zero		1


	//   ....[174]....
        /*0be4*/ 	.word	0x00009320
        /*0be8*/ 	.word	0x00000000
        /*0bec*/ 	.word	0x00000000
        /*0bf0*/ 	.short	0x010a
        /*0bf2*/ 	.byte	0xff
	.zero		1


	//   ....[175]....
        /*0bf4*/ 	.word	0x00009380
        /*0bf8*/ 	.word	0x00000000
        /*0bfc*/ 	.word	0x00000000
        /*0c00*/ 	.short	0x010a
        /*0c02*/ 	.byte	0xff
	.zero		1


	//   ....[176]....
        /*0c04*/ 	.word	0x000093e0
        /*0c08*/ 	.word	0x00000000
        /*0c0c*/ 	.word	0x00000000
        /*0c10*/ 	.short	0x010a
        /*0c12*/ 	.byte	0xff
	.zero		1


	//   ....[177]....
        /*0c14*/ 	.word	0x00009440
        /*0c18*/ 	.word	0x00000000
        /*0c1c*/ 	.word	0x00000000
        /*0c20*/ 	.short	0x010a
        /*0c22*/ 	.byte	0xff
	.zero		1


	//   ....[178]....
        /*0c24*/ 	.word	0x000094a0
        /*0c28*/ 	.word	0x00000000
        /*0c2c*/ 	.word	0x00000000
        /*0c30*/ 	.short	0x010a
        /*0c32*/ 	.byte	0xff
	.zero		1


	//   ....[179]....
        /*0c34*/ 	.word	0x00009500
        /*0c38*/ 	.word	0x00000000
        /*0c3c*/ 	.word	0x00000000
        /*0c40*/ 	.short	0x010a
        /*0c42*/ 	.byte	0xff
	.zero		1


	//   ....[180]....
        /*0c44*/ 	.word	0x00009560
        /*0c48*/ 	.word	0x00000000
        /*0c4c*/ 	.word	0x00000000
        /*0c50*/ 	.short	0x010a
        /*0c52*/ 	.byte	0xff
	.zero		1


	//   ....[181]....
        /*0c54*/ 	.word	0x000095c0
        /*0c58*/ 	.word	0x00000000
        /*0c5c*/ 	.word	0x00000000
        /*0c60*/ 	.short	0x010a
        /*0c62*/ 	.byte	0xff
	.zero		1


	//   ....[182]....
        /*0c64*/ 	.word	0x00009620
        /*0c68*/ 	.word	0x00000000
        /*0c6c*/ 	.word	0x00000000
        /*0c70*/ 	.short	0x010a
        /*0c72*/ 	.byte	0xff
	.zero		1


	//   ....[183]....
        /*0c74*/ 	.word	0x00009680
        /*0c78*/ 	.word	0x00000000
        /*0c7c*/ 	.word	0x00000000
        /*0c80*/ 	.short	0x010a
        /*0c82*/ 	.byte	0xff
	.zero		1


	//   ....[184]....
        /*0c84*/ 	.word	0x000096e0
        /*0c88*/ 	.word	0x00000000
        /*0c8c*/ 	.word	0x00000000
        /*0c90*/ 	.short	0x010a
        /*0c92*/ 	.byte	0xff
	.zero		1


	//   ....[185]....
        /*0c94*/ 	.word	0x00009740
        /*0c98*/ 	.word	0x00000000
        /*0c9c*/ 	.word	0x00000000
        /*0ca0*/ 	.short	0x010a
        /*0ca2*/ 	.byte	0xff
	.zero		1


	//   ....[186]....
        /*0ca4*/ 	.word	0x000097a0
        /*0ca8*/ 	.word	0x00000000
        /*0cac*/ 	.word	0x00000000
        /*0cb0*/ 	.short	0x010a
        /*0cb2*/ 	.byte	0xff
	.zero		1


	//   ....[187]....
        /*0cb4*/ 	.word	0x00009800
        /*0cb8*/ 	.word	0x00000000
        /*0cbc*/ 	.word	0x00000000
        /*0cc0*/ 	.short	0x010a
        /*0cc2*/ 	.byte	0xff
	.zero		1


	//   ....[188]....
        /*0cc4*/ 	.word	0x00009860
        /*0cc8*/ 	.word	0x00000000
        /*0ccc*/ 	.word	0x00000000
        /*0cd0*/ 	.short	0x010a
        /*0cd2*/ 	.byte	0xff
	.zero		1


	//   ....[189]....
        /*0cd4*/ 	.word	0x000098c0
        /*0cd8*/ 	.word	0x00000000
        /*0cdc*/ 	.word	0x00000000
        /*0ce0*/ 	.short	0x010a
        /*0ce2*/ 	.byte	0xff
	.zero		1


	//   ....[190]....
        /*0ce4*/ 	.word	0x00009920
        /*0ce8*/ 	.word	0x00000000
        /*0cec*/ 	.word	0x00000000
        /*0cf0*/ 	.short	0x010a
        /*0cf2*/ 	.byte	0xff
	.zero		1


	//   ....[191]....
        /*0cf4*/ 	.word	0x00009970
        /*0cf8*/ 	.word	0x00000002
        /*0cfc*/ 	.word	0x00000230
        /*0d00*/ 	.short	0x010a
        /*0d02*/ 	.byte	0xff
	.zero		1


	//   ....[192]....
        /*0d04*/ 	.word	0x000099d0
        /*0d08*/ 	.word	0x00000002
        /*0d0c*/ 	.word	0x000001e0
        /*0d10*/ 	.short	0x010a
        /*0d12*/ 	.byte	0xff
	.zero		1


	//   ....[193]....
        /*0d14*/ 	.word	0x00009a20
        /*0d18*/ 	.word	0x00000002
        /*0d1c*/ 	.word	0x000001d0
        /*0d20*/ 	.short	0x010a
        /*0d22*/ 	.byte	0xff
	.zero		1


	//   ....[194]....
        /*0d24*/ 	.word	0x00009a80
        /*0d28*/ 	.word	0x00000000
        /*0d2c*/ 	.word	0x000001e0
        /*0d30*/ 	.short	0x010a
        /*0d32*/ 	.byte	0xff
	.zero		1


	//   ....[195]....
        /*0d34*/ 	.word	0x00009ae0
        /*0d38*/ 	.word	0x00000000
        /*0d3c*/ 	.word	0x00000008
        /*0d40*/ 	.short	0x010a
        /*0d42*/ 	.byte	0xff
	.zero		1


	//   ....[196]....
        /*0d44*/ 	.word	0x00009bc0
        /*0d48*/ 	.word	0x00000000
        /*0d4c*/ 	.word	0x00000008
        /*0d50*/ 	.short	0x010a
        /*0d52*/ 	.byte	0xff
	.zero		1


	//   ....[197]....
        /*0d54*/ 	.word	0x00009c10
        /*0d58*/ 	.word	0x00000000
        /*0d5c*/ 	.word	0x000001d0
        /*0d60*/ 	.short	0x010a
        /*0d62*/ 	.byte	0xff
	.zero		1


	//   ....[198]....
        /*0d64*/ 	.word	0x00009c70
        /*0d68*/ 	.word	0x00000000
        /*0d6c*/ 	.word	0x00000210
        /*0d70*/ 	.short	0x010a
        /*0d72*/ 	.byte	0xff
	.zero		1


	//   ....[199]....
        /*0d74*/ 	.word	0x00009cd0
        /*0d78*/ 	.word	0x00000000
        /*0d7c*/ 	.word	0x00000000
        /*0d80*/ 	.short	0x010a
        /*0d82*/ 	.byte	0xff
	.zero		1


	//   ....[200]....
        /*0d84*/ 	.word	0x00009d30
        /*0d88*/ 	.word	0x00000000
        /*0d8c*/ 	.word	0x00000000
        /*0d90*/ 	.short	0x010a
        /*0d92*/ 	.byte	0xff
	.zero		1


	//   ....[201]....
        /*0d94*/ 	.word	0x00009d90
        /*0d98*/ 	.word	0x00000000
        /*0d9c*/ 	.word	0x00000000
        /*0da0*/ 	.short	0x010a
        /*0da2*/ 	.byte	0xff
	.zero		1


	//   ....[202]....
        /*0da4*/ 	.word	0x00009df0
        /*0da8*/ 	.word	0x00000000
        /*0dac*/ 	.word	0x00000000
        /*0db0*/ 	.short	0x010a
        /*0db2*/ 	.byte	0xff
	.zero		1


	//   ....[203]....
        /*0db4*/ 	.word	0x00009e50
        /*0db8*/ 	.word	0x00000000
        /*0dbc*/ 	.word	0x00000250
        /*0dc0*/ 	.short	0x010a
        /*0dc2*/ 	.byte	0xff
	.zero		1


	//   ....[204]....
        /*0dc4*/ 	.word	0x00009ea0
        /*0dc8*/ 	.word	0x00000008
        /*0dcc*/ 	.word	0x000001d0
        /*0dd0*/ 	.short	0x010a
        /*0dd2*/ 	.byte	0xff
	.zero		1


	//   ....[205]....
        /*0dd4*/ 	.word	0x00009f00
        /*0dd8*/ 	.word	0x00000000
        /*0ddc*/ 	.word	0x000001c8
        /*0de0*/ 	.short	0x010a
        /*0de2*/ 	.byte	0xff
	.zero		1


	//   ....[206]....
        /*0de4*/ 	.word	0x00009f60
        /*0de8*/ 	.word	0x00000005
        /*0dec*/ 	.word	0x000001b0
        /*0df0*/ 	.short	0x010a
        /*0df2*/ 	.byte	0xff
	.zero		1


	//   ....[207]....
        /*0df4*/ 	.word	0x00009fc0
        /*0df8*/ 	.word	0x00000005
        /*0dfc*/ 	.word	0x000001b8
        /*0e00*/ 	.short	0x010a
        /*0e02*/ 	.byte	0xff
	.zero		1


	//   ....[208]....
        /*0e04*/ 	.word	0x0000a020
        /*0e08*/ 	.word	0x00000000
        /*0e0c*/ 	.word	0x000001b0
        /*0e10*/ 	.short	0x010a
        /*0e12*/ 	.byte	0xff
	.zero		1


	//   ....[209]....
        /*0e14*/ 	.word	0x0000a070
        /*0e18*/ 	.word	0x00000003
        /*0e1c*/ 	.word	0x000001d0
        /*0e20*/ 	.short	0x010a
        /*0e22*/ 	.byte	0xff
	.zero		1


	//   ....[210]....
        /*0e24*/ 	.word	0x0000a0c0
        /*0e28*/ 	.word	0x00000003
        /*0e2c*/ 	.word	0x000001a0
        /*0e30*/ 	.short	0x010a
        /*0e32*/ 	.byte	0xff
	.zero		1


	//   ....[211]....
        /*0e34*/ 	.word	0x0000a110
        /*0e38*/ 	.word	0x0000005a
        /*0e3c*/ 	.word	0x000001f0
        /*0e40*/ 	.short	0x010a
        /*0e42*/ 	.byte	0xff
	.zero		1


	//   ....[212]....
        /*0e44*/ 	.word	0x0000a160
        /*0e48*/ 	.word	0x0000006d
        /*0e4c*/ 	.word	0x000001a0
        /*0e50*/ 	.short	0x010a
        /*0e52*/ 	.byte	0xff
	.zero		1


	//----- nvinfo : EIATTR_NUM_MBARRIERS
	.align		4
.L_47:
        /*0e54*/ 	.byte	0x03, 0x38
        /*0e56*/ 	.short	0x004b


	//----- nvinfo : EIATTR_EXIT_INSTR_OFFSETS
	.align		4
        /*0e58*/ 	.byte	0x04, 0x1c
        /*0e5a*/ 	.short	(.L_49 - .L_48)


	//   ....[0]....
.L_48:
        /*0e5c*/ 	.word	0x00003a70


	//   ....[1]....
        /*0e60*/ 	.word	0x00003f60


	//   ....[2]....
        /*0e64*/ 	.word	0x00003fc0


	//   ....[3]....
        /*0e68*/ 	.word	0x00005260


	//   ....[4]....
        /*0e6c*/ 	.word	0x000061e0


	//   ....[5]....
        /*0e70*/ 	.word	0x00006220


	//   ....[6]....
        /*0e74*/ 	.word	0x00008ea0


	//----- nvinfo : EIATTR_MAX_THREADS
	.align		4
.L_49:
        /*0e78*/ 	.byte	0x04, 0x05
        /*0e7a*/ 	.short	(.L_51 - .L_50)
.L_50:
        /*0e7c*/ 	.word	0x00000100
        /*0e80*/ 	.word	0x00000001
        /*0e84*/ 	.word	0x00000001


	//----- nvinfo : EIATTR_CRS_STACK_SIZE
	.align		4
.L_51:
        /*0e88*/ 	.byte	0x04, 0x1e
        /*0e8a*/ 	.short	(.L_53 - .L_52)
.L_52:
        /*0e8c*/ 	.word	0x00000000


	//----- nvinfo : EIATTR_CBANK_PARAM_SIZE
	.align		4
.L_53:
        /*0e90*/ 	.byte	0x03, 0x19
        /*0e92*/ 	.short	0x0800


	//----- nvinfo : EIATTR_PARAM_CBANK
	.align		4
        /*0e94*/ 	.byte	0x04, 0x0a
        /*0e96*/ 	.short	(.L_55 - .L_54)
	.align		4
.L_54:
        /*0e98*/ 	.word	index@(.nv.constant0._ZN7cutlass13device_kernelINS_4gemm6kernel13GemmUniversalIN4cute5tupleIJiiiiEEENS1_10collective13CollectiveMmaINS1_35MainloopSm100TmaUmmaWarpSpecializedILi26ELi2ELi4ENS5_IJNS4_1CILi8EEENSA_ILi1EEESC_EEEEENS5_IJNSA_ILi128EEESF_NSA_ILi64EEEEEENS_12float_e5m2_tENS5_IJlSC_lEEESI_SJ_NS4_8TiledMMAINS4_8MMA_AtomIJNS4_10MMA_TraitsINS4_25SM100_MMA_F8F6F4_2x1SM_SSEJSI_SI_fSF_SF_NS4_17integral_constantINS4_4UMMA5MajorELSQ_0EEESR_NSO_INSP_7ScaleInELSS_0EEEST_EEEEEENS4_6LayoutINS5_IJSC_SC_SC_EEENS5_IJNSA_ILi0EEESY_SY_EEEEENS5_IJNS4_10UnderscoreES11_S11_EEEEENS4_18SM100_TMA_2SM_LOADENS4_14ComposedLayoutINS4_7SwizzleILi2ELi4ELi3EEENS4_18smem_ptr_flag_bitsILi8EEENSW_INS5_IJSB_SG_EEENS5_IJSG_SC_EEEEEEEvNS4_8identityENS4_28SM100_TMA_2SM_LOAD_MULTICASTES1D_vS1E_EENS_8epilogue10collective18CollectiveEpilogueINS1H_23Sm100TmaWarpSpecializedILi2ELi2ELi32ELb0ELb0EEEJNS5_IJSG_SF_SG_EEENS5_IJNSW_ISG_SC_EENSW_INS5_IJNSA_ILi32EEENSA_ILi2EEEEEENS5_IJSC_SG_EEEEEEEESI_SJ_SI_SJ_NS1H_6fusion15FusionCallbacksIS1L_NS1U_17LinearCombinationISI_fSI_fLNS_15FloatRoundStyleE2EEES1M_S1T_JEEENS4_5SM1004TMEM4LOAD26SM100_TMEM_LOAD_32dp32b32xENS4_13SM90_TMA_LOADENS15_INS16_ILi1ELi4ELi3EEES19_NSW_INS5_IJSB_S1O_EEENS5_IJS1O_SC_EEEEEEENS4_39AutoVectorizingCopyWithAssumedAlignmentILi128EEENS4_14SM90_TMA_STOREES29_S2B_S2B_EEEvvEEEEvNT_6ParamsE)
        /*0e9c*/ 	.short	0x0380
        /*0e9e*/ 	.short	0x0800


	//----- nvinfo : EIATTR_SW_WAR
	.align		4
.L_55:
        /*0ea0*/ 	.byte	0x04, 0x36
        /*0ea2*/ 	.short	(.L_57 - .L_56)
.L_56:
        /*0ea4*/ 	.word	0x00000008
.L_57:


//--------------------- .nv.callgraph             --------------------------
	.section	.nv.callgraph,"",@"SHT_CUDA_CALLGRAPH"
	.align	4
	.sectionentsize	8
	.align		4
        /*0000*/ 	.word	0x00000000
	.align		4
        /*0004*/ 	.word	0xffffffff
	.align		4
        /*0008*/ 	.word	index@(_ZN7cutlass13device_kernelINS_4gemm6kernel13GemmUniversalIN4cute5tupleIJiiiiEEENS1_10collective13CollectiveMmaINS1_35MainloopSm100TmaUmmaWarpSpecializedILi26ELi2ELi4ENS5_IJNS4_1CILi8EEENSA_ILi1EEESC_EEEEENS5_IJNSA_ILi128EEESF_NSA_ILi64EEEEEENS_12float_e5m2_tENS5_IJlSC_lEEESI_SJ_NS4_8TiledMMAINS4_8MMA_AtomIJNS4_10MMA_TraitsINS4_25SM100_MMA_F8F6F4_2x1SM_SSEJSI_SI_fSF_SF_NS4_17integral_constantINS4_4UMMA5MajorELSQ_0EEESR_NSO_INSP_7ScaleInELSS_0EEEST_EEEEEENS4_6LayoutINS5_IJSC_SC_SC_EEENS5_IJNSA_ILi0EEESY_SY_EEEEENS5_IJNS4_10UnderscoreES11_S11_EEEEENS4_18SM100_TMA_2SM_LOADENS4_14ComposedLayoutINS4_7SwizzleILi2ELi4ELi3EEENS4_18smem_ptr_flag_bitsILi8EEENSW_INS5_IJSB_SG_EEENS5_IJSG_SC_EEEEEEEvNS4_8identityENS4_28SM100_TMA_2SM_LOAD_MULTICASTES1D_vS1E_EENS_8epilogue10collective18CollectiveEpilogueINS1H_23Sm100TmaWarpSpecializedILi2ELi2ELi32ELb0ELb0EEEJNS5_IJSG_SF_SG_EEENS5_IJNSW_ISG_SC_EENSW_INS5_IJNSA_ILi32EEENSA_ILi2EEEEEENS5_IJSC_SG_EEEEEEEESI_SJ_SI_SJ_NS1H_6fusion15FusionCallbacksIS1L_NS1U_17LinearCombinationISI_fSI_fLNS_15FloatRoundStyleE2EEES1M_S1T_JEEENS4_5SM1004TMEM4LOAD26SM100_TMEM_LOAD_32dp32b32xENS4_13SM90_TMA_LOADENS15_INS16_ILi1ELi4ELi3EEES19_NSW_INS5_IJSB_S1O_EEENS5_IJS1O_SC_EEEEEEENS4_39AutoVectorizingCopyWithAssumedAlignmentILi128EEENS4_14SM90_TMA_STOREES29_S2B_S2B_EEEvvEEEEvNT_6ParamsE)
	.align		4
        /*000c*/ 	.word	index@(__assertfail)
	.align		4
        /*0010*/ 	.word	0x00000000
	.align		4
        /*0014*/ 	.word	0xfffffffe
	.align		4
        /*0018*/ 	.word	0x00000000
	.align		4
        /*001c*/ 	.word	0xfffffffd
	.align		4
        /*0020*/ 	.word	0x00000000
	.align		4
        /*0024*/ 	.word	0xfffffffc


//--------------------- .nv.constant4             --------------------------
	.section	.nv.constant4,"a",@progbits
	.align	8
	.align		8
.nv.constant4:
        /*0000*/ 	.dword	__assertfail
	.align		8
        /*0008*/ 	.dword	__unnamed_1
	.align		8
        /*0010*/ 	.dword	__unnamed_2
	.align		8
        /*0018*/ 	.dword	_ZN40_INTERNAL_1e38b6be_4_k_cu_cc53a120_370134cuda3std3__45__cpo5beginE
	.align		8
        /*0020*/ 	.dword	_ZN40_INTERNAL_1e38b6be_4_k_cu_cc53a120_370134cuda3std3__45__cpo3endE
	.align		8
        /*0028*/ 	.dword	_ZN40_INTERNAL_1e38b6be_4_k_cu_cc53a120_370134cuda3std3__45__cpo6cbeginE
	.align		8
        /*0030*/ 	.dword	_ZN40_INTERNAL_1e38b6be_4_k_cu_cc53a120_370134cuda3std3__45__cpo4cendE
	.align		8
        /*0038*/ 	.dword	_ZN40_INTERNAL_1e38b6be_4_k_cu_cc53a120_370134cuda3std3__442_GLOBAL__N__1e38b6be_4_k_cu_cc53a120_370136ignoreE
	.align		8
        /*0040*/ 	.dword	_ZN40_INTERNAL_1e38b6be_4_k_cu_cc53a120_370134cuda3std3__419piecewise_constructE
	.align		8
        /*0048*/ 	.dword	_ZN40_INTERNAL_1e38b6be_4_k_cu_cc53a120_370134cuda3std3__48in_placeE
	.align		8
        /*0050*/ 	.dword	_ZN40_INTERNAL_1e38b6be_4_k_cu_cc53a120_370134cuda3std6ranges3__45__cpo4swapE
	.align		8
        /*0058*/ 	.dword	_ZN40_INTERNAL_1e38b6be_4_k_cu_cc53a120_370134cuda3std6ranges3__45__cpo9iter_moveE
	.align		8
        /*0060*/ 	.dword	_ZN40_INTERNAL_1e38b6be_4_k_cu_cc53a120_370134cute7productE
	.align		8
        /*0068*/ 	.dword	_ZN40_INTERNAL_1e38b6be_4_k_cu_cc53a120_370134cute1_E
	.align		8
        /*0070*/ 	.dword	$str$25
	.align		8
        /*0078*/ 	.dword	$str$26
	.align		8
        /*0080*/ 	.dword	$str$27
	.align		8
        /*0088*/ 	.dword	$str$28


//--------------------- .text._ZN7cutlass13device_kernelINS_4gemm6kernel13GemmUniversalIN4cute5tupleIJiiiiEEENS1_10collective13CollectiveMmaINS1_35MainloopSm100TmaUmmaWarpSpecializedILi26ELi2ELi4ENS5_IJNS4_1CILi8EEENSA_ILi1EEESC_EEEEENS5_IJNSA_ILi128EEESF_NSA_ILi64EEEEEENS_12float_e5m2_tENS5_IJlSC_lEEESI_SJ_NS4_8TiledMMAINS4_8MMA_AtomIJNS4_10MMA_TraitsINS4_25SM100_MMA_F8F6F4_2x1SM_SSEJSI_SI_fSF_SF_NS4_17integral_constantINS4_4UMMA5MajorELSQ_0EEESR_NSO_INSP_7ScaleInELSS_0EEEST_EEEEEENS4_6LayoutINS5_IJSC_SC_SC_EEENS5_IJNSA_ILi0EEESY_SY_EEEEENS5_IJNS4_10UnderscoreES11_S11_EEEEENS4_18SM100_TMA_2SM_LOADENS4_14ComposedLayoutINS4_7SwizzleILi2ELi4ELi3EEENS4_18smem_ptr_flag_bitsILi8EEENSW_INS5_IJSB_SG_EEENS5_IJSG_SC_EEEEEEEvNS4_8identityENS4_28SM100_TMA_2SM_LOAD_MULTICASTES1D_vS1E_EENS_8epilogue10collective18CollectiveEpilogueINS1H_23Sm100TmaWarpSpecializedILi2ELi2ELi32ELb0ELb0EEEJNS5_IJSG_SF_SG_EEENS5_IJNSW_ISG_SC_EENSW_INS5_IJNSA_ILi32EEENSA_ILi2EEEEEENS5_IJSC_SG_EEEEEEEESI_SJ_SI_SJ_NS1H_6fusion15FusionCallbacksIS1L_NS1U_17LinearCombinationISI_fSI_fLNS_15FloatRoundStyleE2EEES1M_S1T_JEEENS4_5SM1004TMEM4LOAD26SM100_TMEM_LOAD_32dp32b32xENS4_13SM90_TMA_LOADENS15_INS16_ILi1ELi4ELi3EEES19_NSW_INS5_IJSB_S1O_EEENS5_IJS1O_SC_EEEEEEENS4_39AutoVectorizingCopyWithAssumedAlignmentILi128EEENS4_14SM90_TMA_STOREES29_S2B_S2B_EEEvvEEEEvNT_6ParamsE --------------------------
	.section	.text._ZN7cutlass13device_kernelINS_4gemm6kernel13GemmUniversalIN4cute5tupleIJiiiiEEENS1_10collective13CollectiveMmaINS1_35MainloopSm100TmaUmmaWarpSpecializedILi26ELi2ELi4ENS5_IJNS4_1CILi8EEENSA_ILi1EEESC_EEEEENS5_IJNSA_ILi128EEESF_NSA_ILi64EEEEEENS_12float_e5m2_tENS5_IJlSC_lEEESI_SJ_NS4_8TiledMMAINS4_8MMA_AtomIJNS4_10MMA_TraitsINS4_25SM100_MMA_F8F6F4_2x1SM_SSEJSI_SI_fSF_SF_NS4_17integral_constantINS4_4UMMA5MajorELSQ_0EEESR_NSO_INSP_7ScaleInELSS_0EEEST_EEEEEENS4_6LayoutINS5_IJSC_SC_SC_EEENS5_IJNSA_ILi0EEESY_SY_EEEEENS5_IJNS4_10UnderscoreES11_S11_EEEEENS4_18SM100_TMA_2SM_LOADENS4_14ComposedLayoutINS4_7SwizzleILi2ELi4ELi3EEENS4_18smem_ptr_flag_bitsILi8EEENSW_INS5_IJSB_SG_EEENS5_IJSG_SC_EEEEEEEvNS4_8identityENS4_28SM100_TMA_2SM_LOAD_MULTICASTES1D_vS1E_EENS_8epilogue10collective18CollectiveEpilogueINS1H_23Sm100TmaWarpSpecializedILi2ELi2ELi32ELb0ELb0EEEJNS5_IJSG_SF_SG_EEENS5_IJNSW_ISG_SC_EENSW_INS5_IJNSA_ILi32EEENSA_ILi2EEEEEENS5_IJSC_SG_EEEEEEEESI_SJ_SI_SJ_NS1H_6fusion15FusionCallbacksIS1L_NS1U_17LinearCombinationISI_fSI_fLNS_15FloatRoundStyleE2EEES1M_S1T_JEEENS4_5SM1004TMEM4LOAD26SM100_TMEM_LOAD_32dp32b32xENS4_13SM90_TMA_LOADENS15_INS16_ILi1ELi4ELi3EEES19_NSW_INS5_IJSB_S1O_EEENS5_IJS1O_SC_EEEEEEENS4_39AutoVectorizingCopyWithAssumedAlignmentILi128EEENS4_14SM90_TMA_STOREES29_S2B_S2B_EEEvvEEEEvNT_6ParamsE,"ax",@progbits
	.align	128
.text._ZN7cutlass13device_kernelINS_4gemm6kernel13GemmUniversalIN4cute5tupleIJiiiiEEENS1_10collective13CollectiveMmaINS1_35MainloopSm100TmaUmmaWarpSpecializedILi26ELi2ELi4ENS5_IJNS4_1CILi8EEENSA_ILi1EEESC_EEEEENS5_IJNSA_ILi128EEESF_NSA_ILi64EEEEEENS_12float_e5m2_tENS5_IJlSC_lEEESI_SJ_NS4_8TiledMMAINS4_8MMA_AtomIJNS4_10MMA_TraitsINS4_25SM100_MMA_F8F6F4_2x1SM_SSEJSI_SI_fSF_SF_NS4_17integral_constantINS4_4UMMA5MajorELSQ_0EEESR_NSO_INSP_7ScaleInELSS_0EEEST_EEEEEENS4_6LayoutINS5_IJSC_SC_SC_EEENS5_IJNSA_ILi0EEESY_SY_EEEEENS5_IJNS4_10UnderscoreES11_S11_EEEEENS4_18SM100_TMA_2SM_LOADENS4_14ComposedLayoutINS4_7SwizzleILi2ELi4ELi3EEENS4_18smem_ptr_flag_bitsILi8EEENSW_INS5_IJSB_SG_EEENS5_IJSG_SC_EEEEEEEvNS4_8identityENS4_28SM100_TMA_2SM_LOAD_MULTICASTES1D_vS1E_EENS_8epilogue10collective18CollectiveEpilogueINS1H_23Sm100TmaWarpSpecializedILi2ELi2ELi32ELb0ELb0EEEJNS5_IJSG_SF_SG_EEENS5_IJNSW_ISG_SC_EENSW_INS5_IJNSA_ILi32EEENSA_ILi2EEEEEENS5_IJSC_SG_EEEEEEEESI_SJ_SI_SJ_NS1H_6fusion15FusionCallbacksIS1L_NS1U_17LinearCombinationISI_fSI_fLNS_15FloatRoundStyleE2EEES1M_S1T_JEEENS4_5SM1004TMEM4LOAD26SM100_TMEM_LOAD_32dp32b32xENS4_13SM90_TMA_LOADENS15_INS16_ILi1ELi4ELi3EEES19_NSW_INS5_IJSB_S1O_EEENS5_IJS1O_SC_EEEEEEENS4_39AutoVectorizingCopyWithAssumedAlignmentILi128EEENS4_14SM90_TMA_STOREES29_S2B_S2B_EEEvvEEEEvNT_6ParamsE:
        .type           _ZN7cutlass13device_kernelINS_4gemm6kernel13GemmUniversalIN4cute5tupleIJiiiiEEENS1_10collective13CollectiveMmaINS1_35MainloopSm100TmaUmmaWarpSpecializedILi26ELi2ELi4ENS5_IJNS4_1CILi8EEENSA_ILi1EEESC_EEEEENS5_IJNSA_ILi128EEESF_NSA_ILi64EEEEEENS_12float_e5m2_tENS5_IJlSC_lEEESI_SJ_NS4_8TiledMMAINS4_8MMA_AtomIJNS4_10MMA_TraitsINS4_25SM100_MMA_F8F6F4_2x1SM_SSEJSI_SI_fSF_SF_NS4_17integral_constantINS4_4UMMA5MajorELSQ_0EEESR_NSO_INSP_7ScaleInELSS_0EEEST_EEEEEENS4_6LayoutINS5_IJSC_SC_SC_EEENS5_IJNSA_ILi0EEESY_SY_EEEEENS5_IJNS4_10UnderscoreES11_S11_EEEEENS4_18SM100_TMA_2SM_LOADENS4_14ComposedLayoutINS4_7SwizzleILi2ELi4ELi3EEENS4_18smem_ptr_flag_bitsILi8EEENSW_INS5_IJSB_SG_EEENS5_IJSG_SC_EEEEEEEvNS4_8identityENS4_28SM100_TMA_2SM_LOAD_MULTICASTES1D_vS1E_EENS_8epilogue10collective18CollectiveEpilogueINS1H_23Sm100TmaWarpSpecializedILi2ELi2ELi32ELb0ELb0EEEJNS5_IJSG_SF_SG_EEENS5_IJNSW_ISG_SC_EENSW_INS5_IJNSA_ILi32EEENSA_ILi2EEEEEENS5_IJSC_SG_EEEEEEEESI_SJ_SI_SJ_NS1H_6fusion15FusionCallbacksIS1L_NS1U_17LinearCombinationISI_fSI_fLNS_15FloatRoundStyleE2EEES1M_S1T_JEEENS4_5SM1004TMEM4LOAD26SM100_TMEM_LOAD_32dp32b32xENS4_13SM90_TMA_LOADENS15_INS16_ILi1ELi4ELi3EEES19_NSW_INS5_IJSB_S1O_EEENS5_IJS1O_SC_EEEEEEENS4_39AutoVectorizingCopyWithAssumedAlignmentILi128EEENS4_14SM90_TMA_STOREES29_S2B_S2B_EEEvvEEEEvNT_6ParamsE,@function
        .size           _ZN7cutlass13device_kernelINS_4gemm6kernel13GemmUniversalIN4cute5tupleIJiiiiEEENS1_10collective13CollectiveMmaINS1_35MainloopSm100TmaUmmaWarpSpecializedILi26ELi2ELi4ENS5_IJNS4_1CILi8EEENSA_ILi1EEESC_EEEEENS5_IJNSA_ILi128EEESF_NSA_ILi64EEEEEENS_12float_e5m2_tENS5_IJlSC_lEEESI_SJ_NS4_8TiledMMAINS4_8MMA_AtomIJNS4_10MMA_TraitsINS4_25SM100_MMA_F8F6F4_2x1SM_SSEJSI_SI_fSF_SF_NS4_17integral_constantINS4_4UMMA5MajorELSQ_0EEESR_NSO_INSP_7ScaleInELSS_0EEEST_EEEEEENS4_6LayoutINS5_IJSC_SC_SC_EEENS5_IJNSA_ILi0EEESY_SY_EEEEENS5_IJNS4_10UnderscoreES11_S11_EEEEENS4_18SM100_TMA_2SM_LOADENS4_14ComposedLayoutINS4_7SwizzleILi2ELi4ELi3EEENS4_18smem_ptr_flag_bitsILi8EEENSW_INS5_IJSB_SG_EEENS5_IJSG_SC_EEEEEEEvNS4_8identityENS4_28SM100_TMA_2SM_LOAD_MULTICASTES1D_vS1E_EENS_8epilogue10collective18CollectiveEpilogueINS1H_23Sm100TmaWarpSpecializedILi2ELi2ELi32ELb0ELb0EEEJNS5_IJSG_SF_SG_EEENS5_IJNSW_ISG_SC_EENSW_INS5_IJNSA_ILi32EEENSA_ILi2EEEEEENS5_IJSC_SG_EEEEEEEESI_SJ_SI_SJ_NS1H_6fusion15FusionCallbacksIS1L_NS1U_17LinearCombinationISI_fSI_fLNS_15FloatRoundStyleE2EEES1M_S1T_JEEENS4_5SM1004TMEM4LOAD26SM100_TMEM_LOAD_32dp32b32xENS4_13SM90_TMA_LOADENS15_INS16_ILi1ELi4ELi3EEES19_NSW_INS5_IJSB_S1O_EEENS5_IJS1O_SC_EEEEEEENS4_39AutoVectorizingCopyWithAssumedAlignmentILi128EEENS4_14SM90_TMA_STOREES29_S2B_S2B_EEEvvEEEEvNT_6ParamsE,(.L_x_230 - _ZN7cutlass13device_kernelINS_4gemm6kernel13GemmUniversalIN4cute5tupleIJiiiiEEENS1_10collective13CollectiveMmaINS1_35MainloopSm100TmaUmmaWarpSpecializedILi26ELi2ELi4ENS5_IJNS4_1CILi8EEENSA_ILi1EEESC_EEEEENS5_IJNSA_ILi128EEESF_NSA_ILi64EEEEEENS_12float_e5m2_tENS5_IJlSC_lEEESI_SJ_NS4_8TiledMMAINS4_8MMA_AtomIJNS4_10MMA_TraitsINS4_25SM100_MMA_F8F6F4_2x1SM_SSEJSI_SI_fSF_SF_NS4_17integral_constantINS4_4UMMA5MajorELSQ_0EEESR_NSO_INSP_7ScaleInELSS_0EEEST_EEEEEENS4_6LayoutINS5_IJSC_SC_SC_EEENS5_IJNSA_ILi0EEESY_SY_EEEEENS5_IJNS4_10UnderscoreES11_S11_EEEEENS4_18SM100_TMA_2SM_LOADENS4_14ComposedLayoutINS4_7SwizzleILi2ELi4ELi3EEENS4_18smem_ptr_flag_bitsILi8EEENSW_INS5_IJSB_SG_EEENS5_IJSG_SC_EEEEEEEvNS4_8identityENS4_28SM100_TMA_2SM_LOAD_MULTICASTES1D_vS1E_EENS_8epilogue10collective18CollectiveEpilogueINS1H_23Sm100TmaWarpSpecializedILi2ELi2ELi32ELb0ELb0EEEJNS5_IJSG_SF_SG_EEENS5_IJNSW_ISG_SC_EENSW_INS5_IJNSA_ILi32EEENSA_ILi2EEEEEENS5_IJSC_SG_EEEEEEEESI_SJ_SI_SJ_NS1H_6fusion15FusionCallbacksIS1L_NS1U_17LinearCombinationISI_fSI_fLNS_15FloatRoundStyleE2EEES1M_S1T_JEEENS4_5SM1004TMEM4LOAD26SM100_TMEM_LOAD_32dp32b32xENS4_13SM90_TMA_LOADENS15_INS16_ILi1ELi4ELi3EEES19_NSW_INS5_IJSB_S1O_EEENS5_IJS1O_SC_EEEEEEENS4_39AutoVectorizingCopyWithAssumedAlignmentILi128EEENS4_14SM90_TMA_STOREES29_S2B_S2B_EEEvvEEEEvNT_6ParamsE)
        .other          _ZN7cutlass13device_kernelINS_4gemm6kernel13GemmUniversalIN4cute5tupleIJiiiiEEENS1_10collective13CollectiveMmaINS1_35MainloopSm100TmaUmmaWarpSpecializedILi26ELi2ELi4ENS5_IJNS4_1CILi8EEENSA_ILi1EEESC_EEEEENS5_IJNSA_ILi128EEESF_NSA_ILi64EEEEEENS_12float_e5m2_tENS5_IJlSC_lEEESI_SJ_NS4_8TiledMMAINS4_8MMA_AtomIJNS4_10MMA_TraitsINS4_25SM100_MMA_F8F6F4_2x1SM_SSEJSI_SI_fSF_SF_NS4_17integral_constantINS4_4UMMA5MajorELSQ_0EEESR_NSO_INSP_7ScaleInELSS_0EEEST_EEEEEENS4_6LayoutINS5_IJSC_SC_SC_EEENS5_IJNSA_ILi0EEESY_SY_EEEEENS5_IJNS4_10UnderscoreES11_S11_EEEEENS4_18SM100_TMA_2SM_LOADENS4_14ComposedLayoutINS4_7SwizzleILi2ELi4ELi3EEENS4_18smem_ptr_flag_bitsILi8EEENSW_INS5_IJSB_SG_EEENS5_IJSG_SC_EEEEEEEvNS4_8identityENS4_28SM100_TMA_2SM_LOAD_MULTICASTES1D_vS1E_EENS_8epilogue10collective18CollectiveEpilogueINS1H_23Sm100TmaWarpSpecializedILi2ELi2ELi32ELb0ELb0EEEJNS5_IJSG_SF_SG_EEENS5_IJNSW_ISG_SC_EENSW_INS5_IJNSA_ILi32EEENSA_ILi2EEEEEENS5_IJSC_SG_EEEEEEEESI_SJ_SI_SJ_NS1H_6fusion15FusionCallbacksIS1L_NS1U_17LinearCombinationISI_fSI_fLNS_15FloatRoundStyleE2EEES1M_S1T_JEEENS4_5SM1004TMEM4LOAD26SM100_TMEM_LOAD_32dp32b32xENS4_13SM90_TMA_LOADENS15_INS16_ILi1ELi4ELi3EEES19_NSW_INS5_IJSB_S1O_EEENS5_IJS1O_SC_EEEEEEENS4_39AutoVectorizingCopyWithAssumedAlignmentILi128EEENS4_14SM90_TMA_STOREES29_S2B_S2B_EEEvvEEEEvNT_6ParamsE,@"STO_CUDA_ENTRY STV_DEFAULT"
_ZN7cutlass13device_kernelINS_4gemm6kernel13GemmUniversalIN4cute5tupleIJiiiiEEENS1_10collective13CollectiveMmaINS1_35MainloopSm100TmaUmmaWarpSpecializedILi26ELi2ELi4ENS5_IJNS4_1CILi8EEENSA_ILi1EEESC_EEEEENS5_IJNSA_ILi128EEESF_NSA_ILi64EEEEEENS_12float_e5m2_tENS5_IJlSC_lEEESI_SJ_NS4_8TiledMMAINS4_8MMA_AtomIJNS4_10MMA_TraitsINS4_25SM100_MMA_F8F6F4_2x1SM_SSEJSI_SI_fSF_SF_NS4_17integral_constantINS4_4UMMA5MajorELSQ_0EEESR_NSO_INSP_7ScaleInELSS_0EEEST_EEEEEENS4_6LayoutINS5_IJSC_SC_SC_EEENS5_IJNSA_ILi0EEESY_SY_EEEEENS5_IJNS4_10UnderscoreES11_S11_EEEEENS4_18SM100_TMA_2SM_LOADENS4_14ComposedLayoutINS4_7SwizzleILi2ELi4ELi3EEENS4_18smem_ptr_flag_bitsILi8EEENSW_INS5_IJSB_SG_EEENS5_IJSG_SC_EEEEEEEvNS4_8identityENS4_28SM100_TMA_2SM_LOAD_MULTICASTES1D_vS1E_EENS_8epilogue10collective18CollectiveEpilogueINS1H_23Sm100TmaWarpSpecializedILi2ELi2ELi32ELb0ELb0EEEJNS5_IJSG_SF_SG_EEENS5_IJNSW_ISG_SC_EENSW_INS5_IJNSA_ILi32EEENSA_ILi2EEEEEENS5_IJSC_SG_EEEEEEEESI_SJ_SI_SJ_NS1H_6fusion15FusionCallbacksIS1L_NS1U_17LinearCombinationISI_fSI_fLNS_15FloatRoundStyleE2EEES1M_S1T_JEEENS4_5SM1004TMEM4LOAD26SM100_TMEM_LOAD_32dp32b32xENS4_13SM90_TMA_LOADENS15_INS16_ILi1ELi4ELi3EEES19_NSW_INS5_IJSB_S1O_EEENS5_IJS1O_SC_EEEEEEENS4_39AutoVectorizingCopyWithAssumedAlignmentILi128EEENS4_14SM90_TMA_STOREES29_S2B_S2B_EEEvvEEEEvNT_6ParamsE:
[----:B------:R-:W1:Y:S01]  /*0000*/  LDC R1, c[0x0][0x37c] ;  /* 0x0000df00ff017b82 */ /* 0x000e620000000800 */
[----:B------:R-:W2:Y:S01]  /*0010*/  S2R R97, SR_TID.X ;  /* 0x0000000000617919 */ /* 0x000ea20000002100 */
[----:B------:R-:W3:Y:S06]  /*0020*/  LDCU.64 UR8, c[0x0][0x890] ;  /* 0x00011200ff0877ac */ /* 0x000eec0008000a00 */
[----:B------:R-:W4:Y:S01]  /*0030*/  S2UR UR46, SR_CgaCtaId ;  /* 0x00000000002e79c3 */ /* 0x000f220000008800 */
[----:B------:R-:W-:Y:S02]  /*0040*/  PRMT R86, RZ, 0x7610, R86 ;  /* 0x00007610ff567816 */ /* 0x000fe40000000056 */
[----:B------:R-:W-:Y:S01]  /*0050*/  ELECT P1, URZ, PT ;  /* 0x0000000000ff782f */ /* 0x000fe20003820000 */
[----:B---3--:R-:W-:-:S04]  /*0060*/  UISETP.NE.U32.AND UP0, UPT, UR8, URZ, UPT ;  /* 0x000000ff0800728c */ /* 0x008fc8000bf05070 */
[----:B------:R-:W-:Y:S02]  /*0070*/  UISETP.NE.AND.EX UP0, UPT, UR9, URZ, UPT, UP0 ;  /* 0x000000ff0900728c */ /* 0x000fe4000bf05300 */
[----:B----4-:R-:W-:Y:S02]  /*0080*/  ULOP3.LUT UR33, UR46, 0x1, URZ, 0xc0, !UPT ;  /* 0x000000012e217892 */ /* 0x010fe4000f8ec0ff */
[----:B------:R-:W-:Y:S01]  /*0090*/  ULOP3.LUT UR34, UR46, 0x1, URZ, 0x3c, !UPT ;  /* 0x000000012e227892 */ /* 0x000fe2000f8e3cff */
[----:B--2---:R-:W-:-:S05]  /*00a0*/  SHF.R.U32.HI R87, RZ, 0x5, R97 ;  /* 0x00000005ff577819 */ /* 0x004fca0000011661 */
[----:B------:R-:W2:Y:S02]  /*00b0*/  SHFL.IDX PT, R0, R87, RZ, 0x1f ;  /* 0x00001fff57007589 */ /* 0x000ea400000e0000 */
[----:B--2---:R-:W-:Y:S01]  /*00c0*/  R2UR UR18, R0 ;  /* 0x00000000001272ca */ /* 0x004fe200000e0000 */
[----:B-1----:R-:W-:-:S14]  /*00d0*/  BRA.U UP0, `(.L_x_0) ;  /* 0x0000000100307547 */ /* 0x002fdc000b800000 */
[----:B------:R-:W1:Y:S02]  /*00e0*/  LDCU.64 UR4, c[0x0][0x888] ;  /* 0x00011100ff0477ac */ /* 0x000e640008000a00 */
[----:B-1----:R-:W-:-:S04]  /*00f0*/  UISETP.NE.U32.AND UP0, UPT, UR4, URZ, UPT ;  /* 0x000000ff0400728c */ /* 0x002fc8000bf05070 */
[----:B------:R-:W-:-:S09]  /*0100*/  UISETP.NE.AND.EX UP0, UPT, UR5, URZ, UPT, UP0 ;  /* 0x000000ff0500728c */ /* 0x000fd2000bf05300 */
[----:B------:R-:W-:Y:S05]  /*0110*/  BRA.U !UP0, `(.L_x_1) ;  /* 0x0000000108147547 */ /* 0x000fea000b800000 */
[----:B------:R-:W1:Y:S01]  /*0120*/  LDC.64 R2, c[0x0][0x888] ;  /* 0x00022200ff027b82 */ /* 0x000e620000000a00 */
[----:B------:R-:W1:Y:S02]  /*0130*/  LDCU.64 UR4, c[0x0][0x358] ;  /* 0x00006b00ff0477ac */ /* 0x000e640008000a00 */
[----:B-1----:R1:W5:Y:S01]  /*0140*/  LDG.E R41, desc[UR4][R2.64] ;  /* 0x0000000402297981 */ /* 0x002362000c1e1900 */
[----:B------:R-:W-:Y:S01]  /*0150*/  HFMA2 R86, -RZ, RZ, 0, 5.9604644775390625e-08 ;  /* 0x00000001ff567431 */ /* 0x000fe200000001ff */
[----:B------:R-:W-:Y:S05]  /*0160*/  BRA `(.L_x_0) ;  /* 0x00000000000c7947 */ /* 0x000fea0003800000 */
.L_x_1:
[----:B------:R-:W1:Y:S01]  /*0170*/  LDCU UR4, c[0x0][0x880] ;  /* 0x00011000ff0477ac */ /* 0x000e620008000800 */
[----:B------:R-:W-:Y:S01]  /*0180*/  HFMA2 R86, -RZ, RZ, 0, 5.9604644775390625e-08 ;  /* 0x00000001ff567431 */ /* 0x000fe200000001ff */
[----:B-1----:R-:W-:-:S07]  /*0190*/  MOV R41, UR4 ;  /* 0x0000000400297c02 */ /* 0x002fce0008000f00 */
.L_x_0:
[----:B------:R-:W2:Y:S02]  /*01a0*/  LDCU.64 UR4, c[0x0][0x8b0] ;  /* 0x00011600ff0477ac */ /* 0x000ea40008000a00 */
[----:B--2---:R-:W-:-:S04]  /*01b0*/  UISETP.NE.U32.AND UP0, UPT, UR4, URZ, UPT ;  /* 0x000000ff0400728c */ /* 0x004fc8000bf05070 */
[----:B------:R-:W-:-:S09]  /*01c0*/  UISETP.NE.AND.EX UP0, UPT, UR5, URZ, UPT, UP0 ;  /* 0x000000ff0500728c */ /* 0x000fd2000bf05300 */
[----:B------:R-:W-:Y:S05]  /*01d0*/  BRA.U UP0, `(.L_x_2) ;  /* 0x0000000100287547 */ /* 0x000fea000b800000 */
[----:B------:R-:W2:Y:S02]  /*01e0*/  LDCU.64 UR4, c[0x0][0x8a8] ;  /* 0x00011500ff0477ac */ /* 0x000ea40008000a00 */
[----:B--2---:R-:W-:-:S04]  /*01f0*/  UISETP.NE.U32.AND UP0, UPT, UR4, URZ, UPT ;  /* 0x000000ff0400728c */ /* 0x004fc8000bf05070 */
[----:B------:R-:W-:-:S09]  /*0200*/  UISETP.NE.AND.EX UP0, UPT, UR5, URZ, UPT, UP0 ;  /* 0x000000ff0500728c */ /* 0x000fd2000bf05300 */
[----:B------:R-:W-:Y:S05]  /*0210*/  BRA.U !UP0, `(.L_x_3) ;  /* 0x0000000108107547 */ /* 0x000fea000b800000 */
[----:B------:R-:W2:Y:S01]  /*0220*/  LDC.64 R38, c[0x0][0x8a8] ;  /* 0x00022a00ff267b82 */ /* 0x000ea20000000a00 */
[----:B------:R-:W2:Y:S02]  /*0230*/  LDCU.64 UR4, c[0x0][0x358] ;  /* 0x00006b00ff0477ac */ /* 0x000ea40008000a00 */
[----:B--2---:R2:W5:Y:S01]  /*0240*/  LDG.E R38, desc[UR4][R38.64] ;  /* 0x0000000426267981 */ /* 0x004562000c1e1900 */
[----:B------:R-:W-:Y:S05]  /*0250*/  BRA `(.L_x_2) ;  /* 0x0000000000087947 */ /* 0x000fea0003800000 */
.L_x_3:
[----:B------:R-:W2:Y:S02]  /*0260*/  LDCU UR4, c[0x0][0x8a0] ;  /* 0x00011400ff0477ac */ /* 0x000ea40008000800 */
[----:B--2---:R-:W-:Y:S02]  /*0270*/  MOV R38, UR4 ;  /* 0x0000000400267c02 */ /* 0x004fe40008000f00 */
.L_x_2:
[----:B------:R-:W-:Y:S01]  /*0280*/  IMAD.U32 R0, RZ, RZ, UR18 ;  /* 0x00000012ff007e24 */ /* 0x000fe2000f8e00ff */
[----:B------:R-:W-:Y:S04]  /*0290*/  BSSY.RECONVERGENT B0, `(.L_x_4) ;  /* 0x000000c000007945 */ /* 0x000fe80003800200 */
[C---:B------:R-:W-:Y:S02]  /*02a0*/  ISETP.NE.OR P2, PT, R0.reuse, 0x1, !P1 ;  /* 0x000000010000780c */ /* 0x040fe40004f45670 */
[----:B------:R-:W-:-:S11]  /*02b0*/  ISETP.NE.OR P0, PT, R0, 0x3, !P1 ;  /* 0x000000030000780c */ /* 0x000fd60004f05670 */
[----:B------:R-:W-:Y:S05]  /*02c0*/  @P2 BRA `(.L_x_5) ;  /* 0x0000000000202947 */ /* 0x000fea0003800000 */
[----:B------:R-:W3:Y:S02]  /*02d0*/  LDCU.64 UR4, c[0x0][0x348] ;  /* 0x00006900ff0477ac */ /* 0x000ee40008000a00 */
[----:B---3--:R-:W-:Y:S02]  /*02e0*/  UIADD3 UR6, UP1, UPT, UR4, 0x80, URZ ;  /* 0x0000008004067890 */ /* 0x008fe4000ff3e0ff */
[----:B------:R-:W-:Y:S02]  /*02f0*/  UIADD3 UR4, UP0, UPT, UR4, 0x180, URZ ;  /* 0x0000018004047890 */ /* 0x000fe4000ff1e0ff */
[----:B------:R-:W-:Y:S02]  /*0300*/  UIADD3.X UR7, UPT, UPT, URZ, UR5, URZ, UP1, !UPT ;  /* 0x00000005ff077290 */ /* 0x000fe40008ffe4ff */
[----:B------:R-:W-:-:S07]  /*0310*/  UIADD3.X UR5, UPT, UPT, URZ, UR5, URZ, UP0, !UPT ;  /* 0x00000005ff057290 */ /* 0x000fce00087fe4ff */
[----:B------:R3:W-:Y:S02]  /*0320*/  UTMACCTL.PF [UR6] ;  /* 0x00000000060079b9 */ /* 0x0007e40008040000 */
[----:B------:R3:W-:Y:S02]  /*0330*/  UTMACCTL.PF [UR4] ;  /* 0x00000000040079b9 */ /* 0x0007e40008040000 */
[----:B---3--:R-:W-:Y:S01]  /*0340*/  NOP ;  /* 0x0000000000007918 */ /* 0x008fe20000000000 */
.L_x_5:
[----:B------:R-:W-:Y:S05]  /*0350*/  BSYNC.RECONVERGENT B0 ;  /* 0x0000000000007941 */ /* 0x000fea0003800200 */
.L_x_4:
[----:B------:R-:W-:Y:S04]  /*0360*/  BSSY.RECONVERGENT B0, `(.L_x_6) ;  /* 0x000000a000007945 */ /* 0x000fe80003800200 */
        /* <DEDUP_REMOVED lines=9> */
.L_x_7:
[----:B------:R-:W-:Y:S05]  /*0400*/  BSYNC.RECONVERGENT B0 ;  /* 0x0000000000007941 */ /* 0x000fea0003800200 */
.L_x_6:
[----:B------:R-:W3:Y:S01]  /*0410*/  LDCU.64 UR4, c[0x0][0x888] ;  /* 0x00011100ff0477ac */ /* 0x000ee20008000a00 */
[----:B------:R-:W-:Y:S02]  /*0420*/  UISETP.EQ.U32.AND UP2, UPT, UR8, URZ, UPT ;  /* 0x000000ff0800728c */ /* 0x000fe4000bf42070 */
[----:B------:R-:W-:Y:S02]  /*0430*/  UPLOP3.LUT UP4, UPT, UPT, UPT, UPT, 0x80, 0x8 ;  /* 0x000000000008789c */ /* 0x000fe40003f8f070 */
[----:B---3--:R-:W-:-:S04]  /*0440*/  UISETP.NE.U32.AND UP0, UPT, UR4, URZ, UPT ;  /* 0x000000ff0400728c */ /* 0x008fc8000bf05070 */
[----:B------:R-:W-:-:S04]  /*0450*/  UISETP.NE.AND.EX UP1, UPT, UR5, URZ, UPT, UP0 ;  /* 0x000000ff0500728c */ /* 0x000fc8000bf25300 */
[----:B------:R-:W-:-:S04]  /*0460*/  UISETP.EQ.OR.EX UP3, UPT, UR9, URZ, !UP1, UP2 ;  /* 0x000000ff0900728c */ /* 0x000fc8000cf62720 */
[----:B------:R-:W-:-:S06]  /*0470*/  UP2UR UR4, UPR, URZ, 0x8 ;  /* 0x00000008ff047883 */ /* 0x000fcc0008000000 */
[----:B------:R-:W-:Y:S01]  /*0480*/  MOV R89, UR4 ;  /* 0x0000000400597c02 */ /* 0x000fe20008000f00 */
[----:B------:R-:W-:Y:S06]  /*0490*/  BRA.U !UP3, `(.L_x_8) ;  /* 0x000000010b207547 */ /* 0x000fec000b800000 */
[----:B------:R-:W-:Y:S01]  /*04a0*/  UISETP.NE.U32.AND UP2, UPT, UR8, URZ, UPT ;  /* 0x000000ff0800728c */ /* 0x000fe2000bf45070 */
[----:B-----5:R-:W-:Y:S01]  /*04b0*/  FSETP.NEU.AND P0, PT, R41, RZ, PT ;  /* 0x000000ff2900720b */ /* 0x020fe20003f0d000 */
[----:B------:R-:W-:Y:S02]  /*04c0*/  USEL UR4, URZ, 0xffffffff, UP1 ;  /* 0xffffffffff047887 */ /* 0x000fe40008800000 */
[----:B------:R-:W-:-:S10]  /*04d0*/  UISETP.NE.AND.EX UP2, UPT, UR9, URZ, UPT, UP2 ;  /* 0x000000ff0900728c */ /* 0x000fd4000bf45320 */
[----:B------:R-:W-:Y:S01]  /*04e0*/  VOTEU.ANY UP0, P0 ;  /* 0x0000000000ff7886 */ /* 0x000fe20000000100 */
[----:B------:R-:W-:-:S04]  /*04f0*/  @!UP2 USEL UR4, URZ, 0xffffffff, UP0 ;  /* 0xffffffffff04a887 */ /* 0x000fc80008000000 */
[----:B------:R-:W-:-:S04]  /*0500*/  ULOP3.LUT UR4, UR4, 0x1, URZ, 0xc0, !UPT ;  /* 0x0000000104047892 */ /* 0x000fc8000f8ec0ff */
[----:B------:R-:W-:-:S11]  /*0510*/  UISETP.NE.U32.AND UP4, UPT, UR4, 0x1, UPT ;  /* 0x000000010400788c */ /* 0x000fd6000bf85070 */
.L_x_8:
[----:B------:R-:W3:Y:S01]  /*0520*/  SHFL.IDX PT, R0, R87, RZ, 0x1f ;  /* 0x00001fff57007589 */ /* 0x000ee200000e0000 */
[----:B------:R-:W-:-:S04]  /*0530*/  UISETP.NE.AND UP0, UPT, UR18, 0x2, UPT ;  /* 0x000000021200788c */ /* 0x000fc8000bf05270 */
[----:B------:R-:W-:Y:S02]  /*0540*/  UISETP.EQ.AND UP2, UPT, UR33, URZ, !UP0 ;  /* 0x000000ff2100728c */ /* 0x000fe4000c742270 */
[----:B------:R-:W-:-:S04]  /*0550*/  USEL UR43, URZ, 0x1, UP0 ;  /* 0x00000001ff2b7887 */ /* 0x000fc80008000000 */
[----:B------:R-:W-:Y:S02]  /*0560*/  PLOP3.LUT P3, PT, P1, PT, UP2, 0x80, 0x8 ;  /* 0x000000000008781c */ /* 0x000fe40000f6f028 */
[----:B---3--:R-:W-:-:S13]  /*0570*/  ISETP.NE.AND P0, PT, R0, RZ, PT ;  /* 0x000000ff0000720c */ /* 0x008fda0003f05270 */
[----:B------:R-:W-:Y:S05]  /*0580*/  @P0 BRA `(.L_x_9) ;  /* 0x0000000400100947 */ /* 0x000fea0003800000 */
[----:B------:R-:W-:Y:S01]  /*0590*/  ELECT P0, URZ, PT ;  /* 0x0000000000ff782f */ /* 0x000fe20003800000 */
[----:B------:R-:W-:-:S12]  /*05a0*/  BSSY.RECONVERGENT B0, `(.L_x_9) ;  /* 0x0000042000007945 */ /* 0x000fd80003800200 */
[----:B------:R-:W-:Y:S05]  /*05b0*/  @!P0 BRA `(.L_x_10) ;  /* 0x0000000400008947 */ /* 0x000fea0003800000 */
[----:B------:R-:W-:Y:S01]  /*05c0*/  UMOV UR4, 0x400 ;  /* 0x0000040000047882 */ /* 0x000fe20000000000 */
[----:B------:R-:W-:Y:S01]  /*05d0*/  UMOV UR8, 0x1 ;  /* 0x0000000100087882 */ /* 0x000fe20000000000 */
[----:B------:R-:W-:Y:S01]  /*05e0*/  UMOV UR6, 0x4 ;  /* 0x0000000400067882 */ /* 0x000fe20000000000 */
[----:B------:R-:W-:Y:S02]  /*05f0*/  ULEA UR4, UR46, UR4, 0x18 ;  /* 0x000000042e047291 */ /* 0x000fe4000f8ec0ff */
[----:B------:R-:W-:-:S04]  /*0600*/  UIADD3 UR8, UPT, UPT, -UR8, 0x100000, URZ ;  /* 0x0010000008087890 */ /* 0x000fc8000fffe1ff */
[----:B------:R-:W-:Y:S02]  /*0610*/  USHF.L.U32 UR9, UR8, 0xb, URZ ;  /* 0x0000000b08097899 */ /* 0x000fe400080006ff */
[----:B------:R-:W-:Y:S02]  /*0620*/  USHF.L.U32 UR8, UR8, 0x1, URZ ;  /* 0x0000000108087899 */ /* 0x000fe400080006ff */
[----:B------:R-:W-:-:S04]  /*0630*/  UIADD3 UR6, UPT, UPT, -UR6, 0x100000, URZ ;  /* 0x0010000006067890 */ /* 0x000fc8000fffe1ff */
[----:B------:R-:W-:Y:S02]  /*0640*/  USHF.L.U32 UR7, UR6, 0xb, URZ ;  /* 0x0000000b06077899 */ /* 0x000fe400080006ff */
[----:B------:R-:W-:Y:S01]  /*0650*/  USHF.L.U32 UR6, UR6, 0x1, URZ ;  /* 0x0000000106067899 */ /* 0x000fe200080006ff */
[----:B------:R-:W3:Y:S03]  /*0660*/  FENCE.VIEW.ASYNC.S ;  /* 0x00000000000073c6 */ /* 0x000ee60000000000 */
[----:B---3--:R3:W4:Y:S08]  /*0670*/  SYNCS.EXCH.64 URZ, [UR4], UR8 ;  /* 0x0000000804ff75b2 */ /* 0x0087300008000100 */
[----:B------:R3:W1:Y:S01]  /*0680*/  SYNCS.EXCH.64 URZ, [UR4+0xd0], UR6 ;  /* 0x0000d00604ff75b2 */ /* 0x0006620008000100 */
        /* <DEDUP_REMOVED lines=49> */
[----:B------:R3:W1:Y:S02]  /*09a0*/  SYNCS.EXCH.64 URZ, [UR4+0x198], UR6 ;  /* 0x0001980604ff75b2 */ /* 0x0006640008000100 */
[----:B---34-:R-:W-:Y:S01]  /*09b0*/  NOP ;  /* 0x0000000000007918 */ /* 0x018fe20000000000 */
.L_x_10:
[----:B------:R-:W-:Y:S05]  /*09c0*/  BSYNC.RECONVERGENT B0 ;  /* 0x0000000000007941 */ /* 0x000fea0003800200 */
.L_x_9:
[----:B------:R-:W3:Y:S01]  /*09d0*/  SHFL.IDX PT, R0, R87, RZ, 0x1f ;  /* 0x00001fff57007589 */ /* 0x000ee200000e0000 */
[----:B------:R-:W-:Y:S01]  /*09e0*/  NOP ;  /* 0x0000000000007918 */ /* 0x000fe20000000000 */
[----:B---3--:R-:W-:-:S13]  /*09f0*/  ISETP.NE.AND P0, PT, R0, 0x1, PT ;  /* 0x000000010000780c */ /* 0x008fda0003f05270 */
[----:B------:R-:W-:Y:S05]  /*0a00*/  @P0 BRA `(.L_x_11) ;  /* 0x0000000000440947 */ /* 0x000fea0003800000 */
        /* <DEDUP_REMOVED lines=10> */
[----:B------:R-:W-:Y:S01]  /*0ab0*/  ELECT P0, URZ, PT ;  /* 0x0000000000ff782f */ /* 0x000fe20003800000 */
[----:B------:R-:W3:Y:S02]  /*0ac0*/  FENCE.VIEW.ASYNC.S ;  /* 0x00000000000073c6 */ /* 0x000ee40000000000 */
[----:B---3--:R3:W4:Y:S08]  /*0ad0*/  SYNCS.EXCH.64 URZ, [UR4+0x1a0], UR8 ;  /* 0x0001a00804ff75b2 */ /* 0x0087300008000100 */
[----:B------:R3:W1:Y:S01]  /*0ae0*/  SYNCS.EXCH.64 URZ, [UR4+0x1b0], UR6 ;  /* 0x0001b00604ff75b2 */ /* 0x0006620008000100 */
[----:B------:R3:W1:Y:S01]  /*0af0*/  SYNCS.EXCH.64 URZ, [UR4+0x1a8], UR8 ;  /* 0x0001a80804ff75b2 */ /* 0x0006620008000100 */
[----:B------:R3:W1:Y:S01]  /*0b00*/  SYNCS.EXCH.64 URZ, [UR4+0x1b8], UR6 ;  /* 0x0001b80604ff75b2 */ /* 0x0006620008000100 */
[----:B------:R-:W-:Y:S01]  /*0b10*/  NOP ;  /* 0x0000000000007918 */ /* 0x000fe20000000000 */
.L_x_11:
[----:B------:R-:W2:Y:S01]  /*0b20*/  SHFL.IDX PT, R0, R87, RZ, 0x1f ;  /* 0x00001fff57007589 */ /* 0x000ea200000e0000 */
[----:B------:R-:W-:Y:S01]  /*0b30*/  NOP ;  /* 0x0000000000007918 */ /* 0x000fe20000000000 */
[----:B--2---:R-:W-:-:S13]  /*0b40*/  ISETP.NE.AND P0, PT, R0, 0x3, PT ;  /* 0x000000030000780c */ /* 0x004fda0003f05270 */
[----:B------:R-:W-:Y:S05]  /*0b50*/  @P0 BRA `(.L_x_12) ;  /* 0x00000000002c0947 */ /* 0x000fea0003800000 */
[----:B---3--:R-:W-:Y:S01]  /*0b60*/  UMOV UR6, 0x400 ;  /* 0x0000040000067882 */ /* 0x008fe20000000000 */
[----:B------:R-:W-:Y:S01]  /*0b70*/  UMOV UR4, 0x20 ;  /* 0x0000002000047882 */ /* 0x000fe20000000000 */
[----:B------:R-:W-:Y:S02]  /*0b80*/  ULEA UR6, UR46, UR6, 0x18 ;  /* 0x000000062e067291 */ /* 0x000fe4000f8ec0ff */
[----:B------:R-:W-:-:S04]  /*0b90*/  UIADD3 UR4, UPT, UPT, -UR4, 0x100000, URZ ;  /* 0x0010000004047890 */ /* 0x000fc8000fffe1ff */
[----:B------:R-:W-:Y:S02]  /*0ba0*/  USHF.L.U32 UR5, UR4, 0xb, URZ ;  /* 0x0000000b04057899 */ /* 0x000fe400080006ff */
[----:B------:R-:W-:Y:S01]  /*0bb0*/  USHF.L.U32 UR4, UR4, 0x1, URZ ;  /* 0x0000000104047899 */ /* 0x000fe200080006ff */
[----:B------:R-:W-:Y:S01]  /*0bc0*/  ELECT P0, URZ, PT ;  /* 0x0000000000ff782f */ /* 0x000fe20003800000 */
[----:B------:R-:W2:Y:S10]  /*0bd0*/  FENCE.VIEW.ASYNC.S ;  /* 0x00000000000073c6 */ /* 0x000eb40000000000 */
[----:B--2---:R2:W3:Y:S01]  /*0be0*/  SYNCS.EXCH.64 URZ, [UR6+0x1c0], UR4 ;  /* 0x0001c00406ff75b2 */ /* 0x0044e20008000100 */
[----:B------:R2:W1:Y:S01]  /*0bf0*/  SYNCS.EXCH.64 URZ, [UR6+0x1c8], UR4 ;  /* 0x0001c80406ff75b2 */ /* 0x0004620008000100 */
[----:B------:R-:W-:Y:S01]  /*0c00*/  NOP ;  /* 0x0000000000007918 */ /* 0x000fe20000000000 */
.L_x_12:
[----:B------:R-:W4:Y:S01]  /*0c10*/  SHFL.IDX PT, R0, R87, RZ, 0x1f ;  /* 0x00001fff57007589 */ /* 0x000f2200000e0000 */
[----:B------:R-:W-:Y:S01]  /*0c20*/  NOP ;  /* 0x0000000000007918 */ /* 0x000fe20000000000 */
[----:B----4-:R-:W-:-:S13]  /*0c30*/  ISETP.NE.AND P0, PT, R0, 0x4, PT ;  /* 0x000000040000780c */ /* 0x010fda0003f05270 */
[----:B------:R-:W-:Y:S05]  /*0c40*/  @P0 BRA `(.L_x_13) ;  /* 0x0000000000480947 */ /* 0x000fea0003800000 */
[----:B--23--:R-:W-:Y:S01]  /*0c50*/  UMOV UR4, 0x720 ;  /* 0x0000072000047882 */ /* 0x00cfe20000000000 */
[----:B------:R-:W-:Y:S01]  /*0c60*/  UMOV UR6, 0x400 ;  /* 0x0000040000067882 */ /* 0x000fe20000000000 */
[----:B------:R-:W-:Y:S01]  /*0c70*/  USEL UR4, UR4, 0x620, UP4 ;  /* 0x0000062004047887 */ /* 0x000fe2000a000000 */
        /* <DEDUP_REMOVED lines=9> */
[----:B------:R-:W2:Y:S02]  /*0d10*/  FENCE.VIEW.ASYNC.S ;  /* 0x00000000000073c6 */ /* 0x000ea40000000000 */
[----:B--2---:R4:W2:Y:S08]  /*0d20*/  SYNCS.EXCH.64 URZ, [UR6+0x1d0], UR8 ;  /* 0x0001d00806ff75b2 */ /* 0x0048b00008000100 */
[----:B------:R4:W3:Y:S01]  /*0d30*/  SYNCS.EXCH.64 URZ, [UR6+0x1e0], UR4 ;  /* 0x0001e00406ff75b2 */ /* 0x0008e20008000100 */
[----:B------:R4:W1:Y:S01]  /*0d40*/  SYNCS.EXCH.64 URZ, [UR6+0x1d8], UR8 ;  /* 0x0001d80806ff75b2 */ /* 0x0008620008000100 */
[----:B------:R4:W1:Y:S02]  /*0d50*/  SYNCS.EXCH.64 URZ, [UR6+0x1e8], UR4 ;  /* 0x0001e80406ff75b2 */ /* 0x0008640008000100 */
[----:B----4-:R-:W-:Y:S01]  /*0d60*/  NOP ;  /* 0x0000000000007918 */ /* 0x010fe20000000000 */
.L_x_13:
[----:B------:R-:W4:Y:S01]  /*0d70*/  SHFL.IDX PT, R0, R87, RZ, 0x1f ;  /* 0x00001fff57007589 */ /* 0x000f2200000e0000 */
[----:B------:R-:W-:Y:S01]  /*0d80*/  NOP ;  /* 0x0000000000007918 */ /* 0x000fe20000000000 */
[----:B----4-:R-:W-:-:S13]  /*0d90*/  ISETP.NE.AND P0, PT, R0, 0x5, PT ;  /* 0x000000050000780c */ /* 0x010fda0003f05270 */
[----:B------:R-:W-:Y:S05]  /*0da0*/  @P0 BRA `(.L_x_14) ;  /* 0x0000000000540947 */ /* 0x000fea0003800000 */
[----:B--23--:R-:W-:Y:S01]  /*0db0*/  UMOV UR4, 0x400 ;  /* 0x0000040000047882 */ /* 0x00cfe20000000000 */
        /* <DEDUP_REMOVED lines=14> */
[----:B------:R4:W1:Y:S01]  /*0ea0*/  SYNCS.EXCH.64 URZ, [UR4+0x218], UR8 ;  /* 0x0002180804ff75b2 */ /* 0x0008620008000100 */
[----:B------:R4:W1:Y:S01]  /*0eb0*/  SYNCS.EXCH.64 URZ, [UR4+0x200], UR6 ;  /* 0x0002000604ff75b2 */ /* 0x0008620008000100 */
[----:B------:R4:W1:Y:S01]  /*0ec0*/  SYNCS.EXCH.64 URZ, [UR4+0x220], UR8 ;  /* 0x0002200804ff75b2 */ /* 0x0008620008000100 */
[----:B------:R4:W1:Y:S01]  /*0ed0*/  SYNCS.EXCH.64 URZ, [UR4+0x208], UR6 ;  /* 0x0002080604ff75b2 */ /* 0x0008620008000100 */
[----:B------:R4:W1:Y:S02]  /*0ee0*/  SYNCS.EXCH.64 URZ, [UR4+0x228], UR8 ;  /* 0x0002280804ff75b2 */ /* 0x0008640008000100 */
[----:B----4-:R-:W-:Y:S01]  /*0ef0*/  NOP ;  /* 0x0000000000007918 */ /* 0x010fe20000000000 */
.L_x_14:
[----:B------:R-:W4:Y:S01]  /*0f00*/  SHFL.IDX PT, R0, R87, RZ, 0x1f ;  /* 0x00001fff57007589 */ /* 0x000f2200000e0000 */
[----:B------:R-:W-:Y:S01]  /*0f10*/  ISETP.NE.OR P1, PT, RZ, UR18, !P1 ;  /* 0x00000012ff007c0c */ /* 0x000fe2000cf25670 */
[----:B------:R-:W-:Y:S01]  /*0f20*/  NOP ;  /* 0x0000000000007918 */ /* 0x000fe20000000000 */
[----:B----4-:R-:W-:-:S13]  /*0f30*/  ISETP.NE.AND P0, PT, R0, 0x3, PT ;  /* 0x000000030000780c */ /* 0x010fda0003f05270 */
[----:B------:R-:W-:Y:S05]  /*0f40*/  @P0 BRA `(.L_x_15) ;  /* 0x0000000000340947 */ /* 0x000fea0003800000 */
[----:B--23--:R-:W-:Y:S01]  /*0f50*/  UMOV UR4, 0x400 ;  /* 0x0000040000047882 */ /* 0x00cfe20000000000 */
[----:B------:R-:W-:Y:S01]  /*0f60*/  UMOV UR6, 0x20 ;  /* 0x0000002000067882 */ /* 0x000fe20000000000 */
[----:B------:R-:W-:Y:S02]  /*0f70*/  ULEA UR4, UR46, UR4, 0x18 ;  /* 0x000000042e047291 */ /* 0x000fe4000f8ec0ff */
[----:B------:R-:W-:-:S04]  /*0f80*/  UIADD3 UR6, UPT, UPT, -UR6, 0x100000, URZ ;  /* 0x0010000006067890 */ /* 0x000fc8000fffe1ff */
[----:B------:R-:W-:Y:S02]  /*0f90*/  USHF.L.U32 UR7, UR6, 0xb, URZ ;  /* 0x0000000b06077899 */ /* 0x000fe400080006ff */
[----:B------:R-:W-:Y:S01]  /*0fa0*/  USHF.L.U32 UR6, UR6, 0x1, URZ ;  /* 0x0000000106067899 */ /* 0x000fe200080006ff */
[----:B------:R-:W-:Y:S01]  /*0fb0*/  ELECT P0, URZ, PT ;  /* 0x0000000000ff782f */ /* 0x000fe20003800000 */
[----:B------:R-:W2:Y:S10]  /*0fc0*/  FENCE.VIEW.ASYNC.S ;  /* 0x00000000000073c6 */ /* 0x000eb40000000000 */
[----:B--2---:R4:W2:Y:S01]  /*0fd0*/  SYNCS.EXCH.64 URZ, [UR4+0x230], UR6 ;  /* 0x0002300604ff75b2 */ /* 0x0048a20008000100 */
[----:B------:R4:W3:Y:S01]  /*0fe0*/  SYNCS.EXCH.64 URZ, [UR4+0x240], UR6 ;  /* 0x0002400604ff75b2 */ /* 0x0008e20008000100 */
[----:B------:R4:W1:Y:S01]  /*0ff0*/  SYNCS.EXCH.64 URZ, [UR4+0x238], UR6 ;  /* 0x0002380604ff75b2 */ /* 0x0008620008000100 */
[----:B------:R4:W1:Y:S02]  /*1000*/  SYNCS.EXCH.64 URZ, [UR4+0x248], UR6 ;  /* 0x0002480604ff75b2 */ /* 0x0008640008000100 */
[----:B----4-:R-:W-:Y:S01]  /*1010*/  NOP ;  /* 0x0000000000007918 */ /* 0x010fe20000000000 */
.L_x_15:
[----:B------:R-:W-:Y:S01]  /*1020*/  VOTEU.ALL UP0, P1 ;  /* 0x0000000000ff7886 */ /* 0x000fe20000800000 */
[----:B--23--:R-:W-:Y:S01]  /*1030*/  UMOV UR4, 0x20 ;  /* 0x0000002000047882 */ /* 0x00cfe20000000000 */
[----:B------:R-:W2:Y:S01]  /*1040*/  LDCU UR7, c[0x0][0x36c] ;  /* 0x00006d80ff0777ac */ /* 0x000ea20008000800 */
[----:B------:R-:W-:Y:S01]  /*1050*/  NOP ;  /* 0x0000000000007918 */ /* 0x000fe20000000000 */
[----:B------:R-:W-:Y:S01]  /*1060*/  LOP3.LUT R0, R97, 0x1f, RZ, 0xc0, !PT ;  /* 0x0000001f61007812 */ /* 0x000fe200078ec0ff */
[----:B------:R-:W-:Y:S01]  /*1070*/  @!UP0 UMOV UR6, 0x400 ;  /* 0x0000040000068882 */ /* 0x000fe20000000000 */
[----:B------:R-:W-:-:S04]  /*1080*/  @!UP0 UIADD3 UR4, UPT, UPT, -UR4, 0x100000, URZ ;  /* 0x0010000004048890 */ /* 0x000fc8000fffe1ff */
[----:B------:R-:W-:Y:S02]  /*1090*/  @!UP0 USHF.L.U32 UR5, UR4, 0xb, URZ ;  /* 0x0000000b04058899 */ /* 0x000fe400080006ff */
[----:B------:R-:W-:Y:S02]  /*10a0*/  @!UP0 USHF.L.U32 UR4, UR4, 0x1, URZ ;  /* 0x0000000104048899 */ /* 0x000fe400080006ff */
[----:B------:R-:W-:Y:S01]  /*10b0*/  @!UP0 ULEA UR6, UR46, UR6, 0x18 ;  /* 0x000000062e068291 */ /* 0x000fe2000f8ec0ff */
[----:B------:R-:W-:Y:S01]  /*10c0*/  VOTEU.ALL UP0, P1 ;  /* 0x0000000000ff7886 */ /* 0x000fe20000800000 */
[----:B------:R-:W-:Y:S02]  /*10d0*/  UISETP.NE.AND UP5, UPT, UR18, URZ, UPT ;  /* 0x000000ff1200728c */ /* 0x000fe4000bfa5270 */
[----:B--2---:R-:W-:Y:S01]  /*10e0*/  UISETP.EQ.U32.AND UP6, UPT, UR7, 0x1, UPT ;  /* 0x000000010700788c */ /* 0x004fe2000bfc2070 */
[----:B------:R-:W2:Y:S07]  /*10f0*/  FENCE.VIEW.ASYNC.S ;  /* 0x00000000000073c6 */ /* 0x000eae0000000000 */
[----:B--2---:R2:W3:Y:S01]  /*1100*/  @!UP0 SYNCS.EXCH.64 URZ, [UR6+0x250], UR4 ;  /* 0x0002500406ff85b2 */ /* 0x0044e20008000100 */
[----:B------:R-:W-:Y:S05]  /*1110*/  BRA.U !UP6, `(.L_x_16) ;  /* 0x000000010e087547 */ /* 0x000fea000b800000 */
[----:B-1-3--:R-:W-:Y:S01]  /*1120*/  UCGABAR_ARV ;  /* 0x00000000000079c7 */ /* 0x00afe20008000000 */
[----:B------:R-:W-:Y:S05]  /*1130*/  BRA `(.L_x_17) ;  /* 0x0000000000047947 */ /* 0x000fea0003800000 */
.L_x_16:
[----:B-1-3--:R-:W-:Y:S01]  /*1140*/  NOP ;  /* 0x0000000000007918 */ /* 0x00afe20000000000 */
.L_x_17:
[----:B------:R-:W1:Y:S01]  /*1150*/  S2UR UR31, SR_CTAID.X ;  /* 0x00000000001f79c3 */ /* 0x000e620000002500 */
[----:B------:R-:W-:-:S05]  /*1160*/  CS2R.32 R88, SR_CgaSize ;  /* 0x0000000000587805 */ /* 0x000fca0000008a00 */
[----:B------:R-:W-:-:S05]  /*1170*/  IMAD R88, R88, -0xa0, RZ ;  /* 0xffffff6058587824 */ /* 0x000fca00078e02ff */
[----:B--2---:R-:W-:-:S14]  /*1180*/  R2UR UR5, R88 ;  /* 0x00000000580572ca */ /* 0x004fdc00000e0000 */
[----:B------:R-:W2:Y:S01]  /*1190*/  LDCU UR5, c[0x0][UR5+0x2b0] ;  /* 0x00005600050577ac */ /* 0x000ea20008000800 */
[----:B------:R-:W-:-:S05]  /*11a0*/  CS2R.32 R88, SR_CgaSize ;  /* 0x0000000000587805 */ /* 0x000fca0000008a00 */
[----:B------:R-:W-:-:S05]  /*11b0*/  IMAD R88, R88, -0xa0, RZ ;  /* 0xffffff6058587824 */ /* 0x000fca00078e02ff */
[----:B------:R-:W-:-:S14]  /*11c0*/  R2UR UR4, R88 ;  /* 0x00000000580472ca */ /* 0x000fdc00000e0000 */
[----:B------:R-:W3:Y:S01]  /*11d0*/  LDCU UR4, c[0x0][UR4+0x2b4] ;  /* 0x00005680040477ac */ /* 0x000ee20008000800 */
[----:B------:R-:W4:Y:S01]  /*11e0*/  S2UR UR30, SR_CTAID.Y ;  /* 0x00000000001e79c3 */ /* 0x000f220000002600 */
[----:B------:R-:W-:-:S05]  /*11f0*/  CS2R.32 R88, SR_CgaSize ;  /* 0x0000000000587805 */ /* 0x000fca0000008a00 */
[----:B------:R-:W-:-:S05]  /*1200*/  IMAD R88, R88, -0xa0, RZ ;  /* 0xffffff6058587824 */ /* 0x000fca00078e02ff */
[----:B------:R-:W-:-:S14]  /*1210*/  R2UR UR7, R88 ;  /* 0x00000000580772ca */ /* 0x000fdc00000e0000 */
[----:B------:R-:W3:Y:S01]  /*1220*/  LDCU UR7, c[0x0][UR7+0x2a4] ;  /* 0x00005480070777ac */ /* 0x000ee20008000800 */
[----:B------:R-:W-:-:S05]  /*1230*/  CS2R.32 R88, SR_CgaSize ;  /* 0x0000000000587805 */ /* 0x000fca0000008a00 */
[----:B------:R-:W-:-:S05]  /*1240*/  IMAD R88, R88, -0xa0, RZ ;  /* 0xffffff6058587824 */ /* 0x000fca00078e02ff */
[----:B------:R-:W-:-:S14]  /*1250*/  R2UR UR63, R88 ;  /* 0x00000000583f72ca */ /* 0x000fdc00000e0000 */
[----:B------:R-:W3:Y:S01]  /*1260*/  LDCU UR63, c[0x0][UR63+0x2a0] ;  /* 0x000054003f3f77ac */ /* 0x000ee20008000800 */
[----:B------:R-:W-:Y:S01]  /*1270*/  UISETP.GT.U32.AND UP0, UPT, UR33, 0xffff, UPT ;  /* 0x0000ffff2100788c */ /* 0x000fe2000bf04070 */
[----:B------:R-:W3:Y:S01]  /*1280*/  LDCU UR19, c[0x0][0xb24] ;  /* 0x00016480ff1377ac */ /* 0x000ee20008000800 */
[----:B------:R-:W3:Y:S01]  /*1290*/  LDCU UR42, c[0x0][0xb24] ;  /* 0x00016480ff2a77ac */ /* 0x000ee20008000800 */
[----:B-1----:R-:W-:Y:S01]  /*12a0*/  I2FP.F32.U32 R3, UR31 ;  /* 0x0000001f00037c45 */ /* 0x002fe20008201000 */
[----:B------:R-:W1:Y:S04]  /*12b0*/  LDCU UR24, c[0x0][0xb30] ;  /* 0x00016600ff1877ac */ /* 0x000e680008000800 */
[----:B--2---:R-:W-:Y:S01]  /*12c0*/  FMUL R3, R3, UR5 ;  /* 0x0000000503037c20 */ /* 0x004fe20008400000 */
[----:B------:R-:W-:Y:S01]  /*12d0*/  USHF.L.U32 UR23, UR46, 0x9, URZ ;  /* 0x000000092e177899 */ /* 0x000fe200080006ff */
[----:B----4-:R-:W-:Y:S01]  /*12e0*/  I2FP.F32.U32 R2, UR30 ;  /* 0x0000001e00027c45 */ /* 0x010fe20008201000 */
[----:B------:R-:W-:-:S03]  /*12f0*/  USHF.L.U32 UR47, UR31, 0x6, URZ ;  /* 0x000000061f2f7899 */ /* 0x000fc600080006ff */
[----:B------:R-:W2:Y:S01]  /*1300*/  F2I.U32.TRUNC.NTZ R3, R3 ;  /* 0x0000000300037305 */ /* 0x000ea2000020f000 */
[----:B------:R-:W-:Y:S01]  /*1310*/  USEL UR22, UR33, 0xffff, !UP0 ;  /* 0x0000ffff21167887 */ /* 0x000fe2000c000000 */
[----:B---3--:R-:W-:-:S06]  /*1320*/  FMUL R2, R2, UR4 ;  /* 0x0000000402027c20 */ /* 0x008fcc0008400000 */
[----:B------:R-:W3:Y:S01]  /*1330*/  F2I.U32.TRUNC.NTZ R2, R2 ;  /* 0x0000000200027305 */ /* 0x000ee2000020f000 */
[----:B--2---:R-:W-:Y:S02]  /*1340*/  R2UR UR4, R3 ;  /* 0x00000000030472ca */ /* 0x004fe400000e0000 */
[----:B------:R-:W-:Y:S02]  /*1350*/  PRMT R3, RZ, 0x7610, R3 ;  /* 0x00007610ff037816 */ /* 0x000fe40000000003 */
[----:B---3--:R-:W-:Y:S02]  /*1360*/  R2UR UR6, R2 ;  /* 0x00000000020672ca */ /* 0x008fe400000e0000 */
[----:B------:R-:W-:-:S07]  /*1370*/  PRMT R2, RZ, 0x7610, R2 ;  /* 0x00007610ff027816 */ /* 0x000fce0000000002 */
[----:B------:R-:W-:-:S04]  /*1380*/  UIADD3 UR5, UPT, UPT, -UR4, URZ, URZ ;  /* 0x000000ff04057290 */ /* 0x000fc8000fffe1ff */
[----:B------:R-:W-:Y:S02]  /*1390*/  UIMAD UR63, UR63, UR5, UR31 ;  /* 0x000000053f3f72a4 */ /* 0x000fe4000f8e021f */
[----:B------:R-:W-:-:S04]  /*13a0*/  UIADD3 UR4, UPT, UPT, -UR6, URZ, URZ ;  /* 0x000000ff06047290 */ /* 0x000fc8000fffe1ff */
[----:B------:R-:W-:-:S06]  /*13b0*/  UIMAD UR4, UR7, UR4, UR30 ;  /* 0x00000004070472a4 */ /* 0x000fcc000f8e021e */
[----:B------:R-:W-:Y:S01]  /*13c0*/  IMAD.U32 R88, RZ, RZ, UR4 ;  /* 0x00000004ff587e24 */ /* 0x000fe2000f8e00ff */
[----:B-1----:R-:W-:Y:S06]  /*13d0*/  BRA.U UP5, `(.L_x_18) ;  /* 0x0000000105687547 */ /* 0x002fec000b800000 */
[----:B------:R-:W-:Y:S01]  /*13e0*/  R2UR UR4, R88 ;  /* 0x00000000580472ca */ /* 0x000fe200000e0000 */
[----:B------:R-:W-:-:S12]  /*13f0*/  ULOP3.LUT UR5, UR63, 0x4, URZ, 0x3c, !UPT ;  /* 0x000000043f057892 */ /* 0x000fd8000f8e3cff */
[----:B------:R-:W-:Y:S02]  /*1400*/  UISETP.NE.AND UP0, UPT, UR4, URZ, UPT ;  /* 0x000000ff0400728c */ /* 0x000fe4000bf05270 */
[----:B------:R-:W-:Y:S02]  /*1410*/  ULOP3.LUT UR4, UR63, 0x2, URZ, 0x3c, !UPT ;  /* 0x000000023f047892 */ /* 0x000fe4000f8e3cff */
[----:B------:R-:W-:-:S04]  /*1420*/  UISETP.GT.U32.AND UP2, UPT, UR63, 0x1, UP0 ;  /* 0x000000013f00788c */ /* 0x000fc80008744070 */
[----:B------:R-:W-:Y:S02]  /*1430*/  USEL UR8, URZ, 0x1, UP2 ;  /* 0x00000001ff087887 */ /* 0x000fe40009000000 */
[----:B------:R-:W-:Y:S02]  /*1440*/  USEL UR7, URZ, 0x2, UP2 ;  /* 0x00000002ff077887 */ /* 0x000fe40009000000 */
[----:B------:R-:W-:Y:S02]  /*1450*/  UISETP.GT.U32.AND UP2, UPT, UR4, 0x1, UP0 ;  /* 0x000000010400788c */ /* 0x000fe40008744070 */
[----:B------:R-:W-:Y:S02]  /*1460*/  ULOP3.LUT UR4, UR63, 0x6, URZ, 0x3c, !UPT ;  /* 0x000000063f047892 */ /* 0x000fe4000f8e3cff */
[----:B------:R-:W-:Y:S02]  /*1470*/  USEL UR6, URZ, 0x4, UP2 ;  /* 0x00000004ff067887 */ /* 0x000fe40009000000 */
[----:B------:R-:W-:-:S02]  /*1480*/  USEL UR9, URZ, 0x8, UP2 ;  /* 0x00000008ff097887 */ /* 0x000fc40009000000 */
[----:B------:R-:W-:Y:S02]  /*1490*/  UISETP.GT.U32.AND UP2, UPT, UR5, 0x1, UP0 ;  /* 0x000000010500788c */ /* 0x000fe40008744070 */
[----:B------:R-:W-:Y:S02]  /*14a0*/  UISETP.GT.U32.AND UP0, UPT, UR4, 0x1, UP0 ;  /* 0x000000010400788c */ /* 0x000fe40008704070 */
[----:B------:R-:W-:Y:S02]  /*14b0*/  USEL UR4, URZ, 0x10, UP2 ;  /* 0x00000010ff047887 */ /* 0x000fe40009000000 */
[----:B------:R-:W-:Y:S02]  /*14c0*/  UIADD3 UR5, UPT, UPT, UR6, UR7, UR8 ;  /* 0x0000000706057290 */ /* 0x000fe4000fffe008 */
[----:B------:R-:W-:Y:S02]  /*14d0*/  USEL UR7, URZ, 0x40, UP0 ;  /* 0x00000040ff077887 */ /* 0x000fe40008000000 */
[----:B------:R-:W-:-:S02]  /*14e0*/  USEL UR8, URZ, 0x20, UP2 ;  /* 0x00000020ff087887 */ /* 0x000fc40009000000 */
[----:B------:R-:W-:Y:S02]  /*14f0*/  UIADD3 UR5, UPT, UPT, UR4, UR5, UR9 ;  /* 0x0000000504057290 */ /* 0x000fe4000fffe009 */
[----:B------:R-:W-:Y:S02]  /*1500*/  ULOP3.LUT UR4, UR63, 0xfffffffe, URZ, 0xc0, !UPT ;  /* 0xfffffffe3f047892 */ /* 0x000fe4000f8ec0ff */
[----:B------:R-:W-:Y:S02]  /*1510*/  USEL UR6, URZ, 0x80, UP0 ;  /* 0x00000080ff067887 */ /* 0x000fe40008000000 */
[----:B------:R-:W-:-:S03]  /*1520*/  UIADD3 UR5, UPT, UPT, UR7, UR5, UR8 ;  /* 0x0000000507057290 */ /* 0x000fc6000fffe008 */
[----:B------:R-:W-:Y:S01]  /*1530*/  UMOV UR7, 0x3 ;  /* 0x0000000300077882 */ /* 0x000fe20000000000 */
[----:B------:R-:W-:Y:S02]  /*1540*/  UIADD3 UR5, UPT, UPT, UR5, UR6, URZ ;  /* 0x0000000605057290 */ /* 0x000fe4000fffe0ff */
[----:B------:R-:W-:-:S04]  /*1550*/  USHF.L.U32 UR4, UR7, UR4, URZ ;  /* 0x0000000407047299 */ /* 0x000fc800080006ff */
[----:B------:R-:W-:Y:S02]  /*1560*/  MOV R3, UR5 ;  /* 0x0000000500037c02 */ /* 0x000fe40008000f00 */
[----:B------:R-:W-:-:S07]  /*1570*/  IMAD.U32 R2, RZ, RZ, UR4 ;  /* 0x00000004ff027e24 */ /* 0x000fce000f8e00ff */
.L_x_18:
[----:B------:R-:W1:Y:S01]  /*1580*/  S2UR UR36, SR_CTAID.Z ;  /* 0x00000000002479c3 */ /* 0x000e620000002700 */
[----:B------:R-:W-:Y:S01]  /*1590*/  UISETP.GE.AND UP0, UPT, UR19, 0x1, UPT ;  /* 0x000000011300788c */ /* 0x000fe2000bf06270 */
[----:B------:R-:W-:-:S08]  /*15a0*/  UMOV UR25, 0x55 ;  /* 0x0000005500197882 */ /* 0x000fd00000000000 */
[----:B------:R-:W-:Y:S05]  /*15b0*/  BRA.U !UP0, `(.L_x_19) ;  /* 0x0000000108d07547 */ /* 0x000fea000b800000 */
[----:B------:R-:W2:Y:S01]  /*15c0*/  LDCU.128 UR12, c[0x0][0xb10] ;  /* 0x00016200ff0c77ac */ /* 0x000ea20008000c00 */
[----:B------:R-:W3:Y:S01]  /*15d0*/  LDCU UR6, c[0x0][0x370] ;  /* 0x00006e00ff0677ac */ /* 0x000ee20008000800 */
[----:B------:R-:W4:Y:S01]  /*15e0*/  LDCU UR7, c[0x0][0x374] ;  /* 0x00006e80ff0777ac */ /* 0x000f220008000800 */
[----:B------:R-:W1:Y:S01]  /*15f0*/  LDCU UR20, c[0x0][0xb0c] ;  /* 0x00016180ff1477ac */ /* 0x000e620008000800 */
[----:B------:R-:W1:Y:S01]  /*1600*/  LDCU UR21, c[0x0][0xb20] ;  /* 0x00016400ff1577ac */ /* 0x000e620008000800 */
[----:B------:R-:W1:Y:S01]  /*1610*/  LDCU.64 UR8, c[0x0][0xb28] ;  /* 0x00016500ff0877ac */ /* 0x000e620008000a00 */
[----:B--2---:R-:W-:Y:S02]  /*1620*/  UISETP.NE.AND UP3, UPT, UR14, 0x1, UPT ;  /* 0x000000010e00788c */ /* 0x004fe4000bf65270 */
[----:B----4-:R-:W-:Y:S02]  /*1630*/  UIMAD.WIDE.U32 UR10, UR7, UR15, URZ ;  /* 0x0000000f070a72a5 */ /* 0x010fe4000f8e00ff */
[----:B---3--:R-:W-:-:S02]  /*1640*/  UIMAD.WIDE.U32 UR16, UR6, UR12, URZ ;  /* 0x0000000c061072a5 */ /* 0x008fc4000f8e00ff */
[----:B-1----:R-:W-:Y:S02]  /*1650*/  UISETP.NE.AND UP0, UPT, UR20, 0x1, UPT ;  /* 0x000000011400788c */ /* 0x002fe4000bf05270 */
[----:B------:R-:W-:Y:S01]  /*1660*/  UIMAD.WIDE.U32 UR4, UR31, UR12, URZ ;  /* 0x0000000c1f0472a5 */ /* 0x000fe2000f8e00ff */
[----:B------:R-:W-:Y:S02]  /*1670*/  UMOV UR10, UR11 ;  /* 0x0000000b000a7c82 */ /* 0x000fe40008000000 */
[----:B------:R-:W-:Y:S01]  /*1680*/  UMOV UR16, UR17 ;  /* 0x0000001100107c82 */ /* 0x000fe20008000000 */
[----:B------:R-:W-:Y:S02]  /*1690*/  @UP3 USHF.R.U32.HI UR7, URZ, UR21, UR10 ;  /* 0x00000015ff073299 */ /* 0x000fe4000801160a */
[----:B------:R-:W-:Y:S02]  /*16a0*/  UISETP.NE.AND UP2, UPT, UR19, 0x1, UPT ;  /* 0x000000011300788c */ /* 0x000fe4000bf45270 */
[----:B------:R-:W-:-:S02]  /*16b0*/  USHF.R.U32.HI UR5, URZ, UR13, UR5 ;  /* 0x0000000dff057299 */ /* 0x000fc40008011605 */
[----:B------:R-:W-:Y:S02]  /*16c0*/  @UP0 USHF.R.U32.HI UR6, URZ, UR13, UR16 ;  /* 0x0000000dff060299 */ /* 0x000fe40008011610 */
[----:B------:R-:W-:Y:S02]  /*16d0*/  UIMAD.WIDE.U32 UR12, UR30, UR15, URZ ;  /* 0x0000000f1e0c72a5 */ /* 0x000fe4000f8e00ff */
[----:B------:R-:W-:Y:S02]  /*16e0*/  UIMAD.WIDE.U32 UR10, UR7, UR8, URZ ;  /* 0x00000008070a72a5 */ /* 0x000fe4000f8e00ff */
[----:B------:R-:W-:Y:S02]  /*16f0*/  UIMAD.WIDE.U32 UR16, UR6, UR8, URZ ;  /* 0x00000008061072a5 */ /* 0x000fe4000f8e00ff */
[----:B------:R-:W-:Y:S01]  /*1700*/  USEL UR5, UR31, UR5, !UP0 ;  /* 0x000000051f057287 */ /* 0x000fe2000c000000 */
[----:B------:R-:W-:Y:S02]  /*1710*/  UMOV UR4, UR13 ;  /* 0x0000000d00047c82 */ /* 0x000fe40008000000 */
[----:B------:R-:W-:Y:S01]  /*1720*/  UMOV UR10, UR11 ;  /* 0x0000000b000a7c82 */ /* 0x000fe20008000000 */
[----:B------:R-:W-:-:S02]  /*1730*/  USHF.R.U32.HI UR4, URZ, UR21, UR4 ;  /* 0x00000015ff047299 */ /* 0x000fc40008011604 */
[----:B------:R-:W-:Y:S01]  /*1740*/  @UP2 USHF.R.U32.HI UR7, URZ, UR9, UR10 ;  /* 0x00000009ff072299 */ /* 0x000fe2000801160a */
[----:B------:R-:W-:Y:S01]  /*1750*/  UMOV UR16, UR17 ;  /* 0x0000001100107c82 */ /* 0x000fe20008000000 */
[----:B------:R-:W-:Y:S02]  /*1760*/  USEL UR4, UR30, UR4, !UP3 ;  /* 0x000000041e047287 */ /* 0x000fe4000d800000 */
[----:B------:R-:W-:Y:S02]  /*1770*/  @UP2 USHF.R.U32.HI UR6, URZ, UR9, UR16 ;  /* 0x00000009ff062299 */ /* 0x000fe40008011610 */
[----:B------:R-:W-:Y:S02]  /*1780*/  UIMAD UR7, UR7, UR19, URZ ;  /* 0x00000013070772a4 */ /* 0x000fe4000f8e02ff */
[----:B------:R-:W-:Y:S02]  /*1790*/  UIMAD UR12, UR6, UR19, URZ ;  /* 0x00000013060c72a4 */ /* 0x000fe4000f8e02ff */
[----:B------:R-:W-:-:S02]  /*17a0*/  UISETP.GE.AND UP0, UPT, UR4, UR7, UPT ;  /* 0x000000070400728c */ /* 0x000fc4000bf06270 */
[----:B------:R-:W-:Y:S02]  /*17b0*/  UIMAD.WIDE.U32 UR10, UR4, UR8, URZ ;  /* 0x00000008040a72a5 */ /* 0x000fe4000f8e00ff */
[----:B------:R-:W-:Y:S02]  /*17c0*/  UISETP.GE.OR UP0, UPT, UR5, UR12, UP0 ;  /* 0x0000000c0500728c */ /* 0x000fe40008706670 */
[----:B------:R-:W-:Y:S02]  /*17d0*/  UIMAD.WIDE.U32 UR12, UR5, UR8, URZ ;  /* 0x00000008050c72a5 */ /* 0x000fe4000f8e00ff */
[----:B------:R-:W-:Y:S01]  /*17e0*/  UIADD3 UR10, UPT, UPT, -UR4, URZ, URZ ;  /* 0x000000ff040a7290 */ /* 0x000fe2000fffe1ff */
[----:B------:R-:W-:Y:S01]  /*17f0*/  UMOV UR8, UR11 ;  /* 0x0000000b00087c82 */ /* 0x000fe20008000000 */
[----:B------:R-:W-:Y:S02]  /*1800*/  UIADD3 UR11, UPT, UPT, -UR5, URZ, URZ ;  /* 0x000000ff050b7290 */ /* 0x000fe4000fffe1ff */
[----:B------:R-:W-:-:S03]  /*1810*/  USHF.R.U32.HI UR8, URZ, UR9, UR8 ;  /* 0x00000009ff087299 */ /* 0x000fc60008011608 */
[----:B------:R-:W-:Y:S01]  /*1820*/  @!UP0 UMOV UR7, UR13 ;  /* 0x0000000d00078c82 */ /* 0x000fe20008000000 */
[----:B------:R-:W-:Y:S02]  /*1830*/  UIMAD UR30, UR14, UR10, UR30 ;  /* 0x0000000a0e1e72a4 */ /* 0x000fe4000f8e021e */
[----:B------:R-:W-:Y:S02]  /*1840*/  USEL UR8, UR4, UR8, !UP2 ;  /* 0x0000000804087287 */ /* 0x000fe4000d000000 */
[----:B------:R-:W-:Y:S02]  /*1850*/  @!UP0 USHF.R.U32.HI UR7, URZ, UR9, UR7 ;  /* 0x00000009ff078299 */ /* 0x000fe40008011607 */
[----:B------:R-:W-:Y:S02]  /*1860*/  UIADD3 UR9, UPT, UPT, -UR8, URZ, URZ ;  /* 0x000000ff08097290 */ /* 0x000fe4000fffe1ff */
[----:B------:R-:W-:Y:S02]  /*1870*/  @!UP0 USEL UR7, UR5, UR7, !UP2 ;  /* 0x0000000705078287 */ /* 0x000fe4000d000000 */
[----:B------:R-:W-:-:S02]  /*1880*/  UIMAD UR9, UR19, UR9, UR4 ;  /* 0x00000009130972a4 */ /* 0x000fc4000f8e0204 */
[----:B------:R-:W-:Y:S02]  /*1890*/  @!UP0 UIADD3 UR8, UPT, UPT, UR8, -UR7, URZ ;  /* 0x8000000708088290 */ /* 0x000fe4000fffe0ff */
[----:B------:R-:W-:Y:S02]  /*18a0*/  @!UP0 UIMAD UR6, UR9, UR6, UR7 ;  /* 0x00000006090682a4 */ /* 0x000fe4000f8e0207 */
[----:B------:R-:W-:Y:S02]  /*18b0*/  @!UP0 UIMAD UR4, UR8, UR19, UR5 ;  /* 0x00000013080482a4 */ /* 0x000fe4000f8e0205 */
[----:B------:R-:W-:Y:S02]  /*18c0*/  UIMAD UR31, UR20, UR11, UR31 ;  /* 0x0000000b141f72a4 */ /* 0x000fe4000f8e021f */
[----:B------:R-:W-:Y:S01]  /*18d0*/  UIMAD UR30, UR4, UR14, UR30 ;  /* 0x0000000e041e72a4 */ /* 0x000fe2000f8e021e */
[----:B------:R-:W-:Y:S02]  /*18e0*/  @!UP0 UMOV UR5, UR6 ;  /* 0x0000000600058c82 */ /* 0x000fe40008000000 */
[----:B------:R-:W-:-:S12]  /*18f0*/  UIMAD UR31, UR5, UR20, UR31 ;  /* 0x00000014051f72a4 */ /* 0x000fd8000f8e021f */
.L_x_19:
[----:B------:R-:W-:Y:S02]  /*1900*/  UISETP.NE.AND UP2, UPT, UR24, 0x1, UPT ;  /* 0x000000011800788c */ /* 0x000fe4000bf45270 */
[----:B------:R-:W-:Y:S02]  /*1910*/  ULOP3.LUT UR22, UR22, 0xffff, URZ, 0xc0, !UPT ;  /* 0x0000ffff16167892 */ /* 0x000fe4000f8ec0ff */
[----:B------:R-:W-:Y:S02]  /*1920*/  UISETP.NE.AND UP0, UPT, UR18, 0x2, UPT ;  /* 0x000000021200788c */ /* 0x000fe4000bf05270 */
[----:B------:R-:W-:Y:S02]  /*1930*/  ULOP3.LUT UR23, UR23, 0xc00, URZ, 0xc0, !UPT ;  /* 0x00000c0017177892 */ /* 0x000fe4000f8ec0ff */
[----:B------:R-:W-:Y:S02]  /*1940*/  ULOP3.LUT UR47, UR47, 0x40, URZ, 0xc0, !UPT ;  /* 0x000000402f2f7892 */ /* 0x000fe4000f8ec0ff */
[----:B------:R-:W-:Y:S01]  /*1950*/  USHF.L.U32 UR22, UR25, UR22, URZ ;  /* 0x0000001619167299 */ /* 0x000fe200080006ff */
[----:B------:R-:W-:Y:S11]  /*1960*/  BRA.U UP2, `(.L_x_20) ;  /* 0x0000000102407547 */ /* 0x000ff6000b800000 */
[----:B------:R-:W2:Y:S01]  /*1970*/  LDCU.128 UR8, c[0x0][0xb10] ;  /* 0x00016200ff0877ac */ /* 0x000ea20008000c00 */
[----:B------:R-:W3:Y:S01]  /*1980*/  LDCU UR12, c[0x0][0xb0c] ;  /* 0x00016180ff0c77ac */ /* 0x000ee20008000800 */
[----:B------:R-:W4:Y:S01]  /*1990*/  LDCU UR13, c[0x0][0xb20] ;  /* 0x00016400ff0d77ac */ /* 0x000f220008000800 */
[----:B--2---:R-:W-:Y:S02]  /*19a0*/  UIMAD.WIDE.U32 UR4, UR31, UR8, URZ ;  /* 0x000000081f0472a5 */ /* 0x004fe4000f8e00ff */
[----:B------:R-:W-:Y:S02]  /*19b0*/  UIMAD.WIDE.U32 UR6, UR30, UR11, URZ ;  /* 0x0000000b1e0672a5 */ /* 0x000fe4000f8e00ff */
[----:B---3--:R-:W-:Y:S02]  /*19c0*/  UISETP.NE.AND UP2, UPT, UR12, 0x1, UPT ;  /* 0x000000010c00788c */ /* 0x008fe4000bf45270 */
[----:B------:R-:W-:-:S03]  /*19d0*/  USHF.R.U32.HI UR5, URZ, UR9, UR5 ;  /* 0x00000009ff057299 */ /* 0x000fc60008011605 */
[----:B------:R-:W-:Y:S01]  /*19e0*/  UMOV UR4, UR7 ;  /* 0x0000000700047c82 */ /* 0x000fe20008000000 */
[----:B------:R-:W-:Y:S02]  /*19f0*/  USEL UR5, UR31, UR5, !UP2 ;  /* 0x000000051f057287 */ /* 0x000fe4000d000000 */
[----:B------:R-:W-:Y:S02]  /*1a00*/  UISETP.NE.AND UP2, UPT, UR10, 0x1, UPT ;  /* 0x000000010a00788c */ /* 0x000fe4000bf45270 */
[----:B----4-:R-:W-:-:S04]  /*1a10*/  USHF.R.U32.HI UR4, URZ, UR13, UR4 ;  /* 0x0000000dff047299 */ /* 0x010fc80008011604 */
[----:B------:R-:W-:-:S04]  /*1a20*/  USEL UR4, UR30, UR4, !UP2 ;  /* 0x000000041e047287 */ /* 0x000fc8000d000000 */
[----:B------:R-:W-:Y:S02]  /*1a30*/  UIADD3 UR6, UPT, UPT, UR5, -UR4, URZ ;  /* 0x8000000405067290 */ /* 0x000fe4000fffe0ff */
[----:B------:R-:W-:Y:S02]  /*1a40*/  UIADD3 UR4, UPT, UPT, -UR5, UR4, URZ ;  /* 0x0000000405047290 */ /* 0x000fe4000fffe1ff */
[----:B------:R-:W-:Y:S02]  /*1a50*/  UIMAD UR30, UR6, UR10, UR30 ;  /* 0x0000000a061e72a4 */ /* 0x000fe4000f8e021e */
[----:B------:R-:W-:-:S12]  /*1a60*/  UIMAD UR31, UR4, UR12, UR31 ;  /* 0x0000000c041f72a4 */ /* 0x000fd8000f8e021f */
.L_x_20:
[----:B------:R-:W-:Y:S05]  /*1a70*/  BRA.U !UP6, `(.L_x_21) ;  /* 0x000000010e0c7547 */ /* 0x000fea000b800000 */
[----:B------:R-:W-:Y:S01]  /*1a80*/  UCGABAR_WAIT ;  /* 0x0000000000007dc7 */ /* 0x000fe20008000000 */
[----:B------:R-:W-:Y:S01]  /*1a90*/  CCTL.IVALL ;  /* 0x00000000ff00798f */ /* 0x000fe20002000000 */
[----:B------:R-:W-:Y:S05]  /*1aa0*/  BRA `(.L_x_22) ;  /* 0x0000000000047947 */ /* 0x000fea0003800000 */
.L_x_21:
[----:B------:R-:W-:Y:S06]  /*1ab0*/  BAR.SYNC.DEFER_BLOCKING 0x0 ;  /* 0x0000000000007b1d */ /* 0x000fec0000010000 */
.L_x_22:
[----:B------:R-:W-:Y:S05]  /*1ac0*/  BRA.U UP0, `(.L_x_23) ;  /* 0x0000001d00f07547 */ /* 0x000fea000b800000 */
[----:B------:R-:W2:Y:S01]  /*1ad0*/  LDCU UR6, c[0x0][0x38c] ;  /* 0x00007180ff0677ac */ /* 0x000ea20008000800 */
[----:B------:R-:W-:Y:S01]  /*1ae0*/  PLOP3.LUT P1, PT, PT, PT, UP4, 0x80, 0x8 ;  /* 0x000000000008781c */ /* 0x000fe20003f2f048 */
[----:B------:R-:W-:Y:S01]  /*1af0*/  IMAD.MOV.U32 R12, RZ, RZ, 0x1 ;  /* 0x00000001ff0c7424 */ /* 0x000fe200078e00ff */
[----:B------:R-:W-:Y:S02]  /*1b00*/  ISETP.NE.AND P2, PT, R0, RZ, P3 ;  /* 0x000000ff0000720c */ /* 0x000fe40001f45270 */
[----:B------:R-:W-:Y:S02]  /*1b10*/  CS2R R10, SRZ ;  /* 0x00000000000a7805 */ /* 0x000fe4000001ff00 */
[----:B------:R-:W-:Y:S01]  /*1b20*/  PLOP3.LUT P1, PT, P1, PT, PT, 0x8, 0x80 ;  /* 0x000000000080781c */ /* 0x000fe20000f2e170 */
[----:B------:R-:W-:Y:S01]  /*1b30*/  IMAD.MOV.U32 R9, RZ, RZ, RZ ;  /* 0x000000ffff097224 */ /* 0x000fe200078e00ff */
[----:B------:R-:W3:Y:S01]  /*1b40*/  LDCU UR39, c[0x0][0x370] ;  /* 0x00006e00ff2777ac */ /* 0x000ee20008000800 */
[----:B------:R-:W-:Y:S01]  /*1b50*/  IMAD.MOV.U32 R8, RZ, RZ, 0x1 ;  /* 0x00000001ff087424 */ /* 0x000fe200078e00ff */
[----:B------:R-:W4:Y:S01]  /*1b60*/  LDCU.64 UR26, c[0x0][0x348] ;  /* 0x00006900ff1a77ac */ /* 0x000f220008000a00 */
[----:B------:R-:W-:Y:S01]  /*1b70*/  ULEA.HI UR44, UR23, UR47, URZ, 0x1a ;  /* 0x0000002f172c7291 */ /* 0x000fe2000f8fd0ff */
[----:B------:R-:W1:Y:S01]  /*1b80*/  LDCU UR38, c[0x0][0x374] ;  /* 0x00006e80ff2677ac */ /* 0x000e620008000800 */
[----:B--2---:R-:W-:-:S02]  /*1b90*/  UIADD3 UR5, UPT, UPT, UR6, 0x3f, URZ ;  /* 0x0000003f06057890 */ /* 0x004fc4000fffe0ff */
[----:B------:R-:W-:Y:S02]  /*1ba0*/  UIADD3 UR48, UPT, UPT, UR6, 0x7e, URZ ;  /* 0x0000007e06307890 */ /* 0x000fe4000fffe0ff */
[----:B------:R-:W-:Y:S01]  /*1bb0*/  USHF.R.S32.HI UR4, URZ, 0x1f, UR5 ;  /* 0x0000001fff047899 */ /* 0x000fe20008011405 */
[----:B------:R-:W-:-:S03]  /*1bc0*/  UMOV UR7, URZ ;  /* 0x000000ff00077c82 */ /* 0x000fc60008000000 */
[----:B------:R-:W-:Y:S02]  /*1bd0*/  ULEA.HI UR4, UR4, UR5, URZ, 0x6 ;  /* 0x0000000504047291 */ /* 0x000fe4000f8f30ff */
[----:B------:R-:W-:Y:S02]  /*1be0*/  UIADD3 UR5, UPT, UPT, UR6, -0x1, URZ ;  /* 0xffffffff06057890 */ /* 0x000fe4000fffe0ff */
[----:B------:R-:W-:Y:S02]  /*1bf0*/  USHF.R.S32.HI UR41, URZ, 0x6, UR4 ;  /* 0x00000006ff297899 */ /* 0x000fe40008011404 */
[----:B------:R-:W-:Y:S02]  /*1c00*/  UISETP.GE.U32.AND UP1, UPT, UR5, -0x7f, UPT ;  /* 0xffffff810500788c */ /* 0x000fe4000bf26070 */
[----:B------:R-:W-:-:S04]  /*1c10*/  UISETP.LT.U32.AND UP0, UPT, UR41, 0x1a, UPT ;  /* 0x0000001a2900788c */ /* 0x000fc8000bf01070 */
[----:B------:R-:W-:Y:S02]  /*1c20*/  USEL UR40, UR41, 0x1a, UP0 ;  /* 0x0000001a29287887 */ /* 0x000fe40008000000 */
[----:B------:R-:W-:Y:S02]  /*1c30*/  UISETP.NE.AND UP0, UPT, UR18, URZ, UPT ;  /* 0x000000ff1200728c */ /* 0x000fe4000bf05270 */
[----:B------:R-:W-:Y:S02]  /*1c40*/  UIADD3 UR4, UPT, UPT, UR40, -0x1, URZ ;  /* 0xffffffff28047890 */ /* 0x000fe4000fffe0ff */
[----:B------:R-:W-:Y:S02]  /*1c50*/  @UP1 UIADD3 UR4, UPT, UPT, UR40, URZ, URZ ;  /* 0x000000ff28041290 */ /* 0x000fe4000fffe0ff */
[----:B------:R-:W-:Y:S02]  /*1c60*/  USEL UR24, UR43, 0x2, UP0 ;  /* 0x000000022b187887 */ /* 0x000fe40008000000 */
[----:B------:R-:W-:-:S02]  /*1c70*/  UIADD3 UR45, UPT, UPT, UR41, -UR40, URZ ;  /* 0x80000028292d7290 */ /* 0x000fc4000fffe0ff */
[----:B------:R-:W-:Y:S02]  /*1c80*/  UIADD3 UR28, UPT, UPT, UR4, 0x1, URZ ;  /* 0x00000001041c7890 */ /* 0x000fe4000fffe0ff */
[----:B-1-34-:R-:W-:-:S12]  /*1c90*/  UIADD3 UR43, UPT, UPT, -UR4, URZ, URZ ;  /* 0x000000ff042b7290 */ /* 0x01afd8000fffe1ff */
.L_x_43:
[----:B------:R-:W-:Y:S01]  /*1ca0*/  UISETP.NE.AND UP0, UPT, UR46, URZ, UPT ;  /* 0x000000ff2e00728c */ /* 0x000fe2000bf05270 */
[----:B-1----:R-:W1:Y:S08]  /*1cb0*/  S2UR UR46, SR_CgaCtaId ;  /* 0x00000000002e79c3 */ /* 0x002e700000008800 */
[----:B------:R-:W-:Y:S05]  /*1cc0*/  BRA.U UP0, `(.L_x_24) ;  /* 0x0000000100347547 */ /* 0x000fea000b800000 */
[----:B------:R-:W2:Y:S01]  /*1cd0*/  S2R R0, SR_CgaCtaId ;  /* 0x0000000000007919 */ /* 0x000ea20000008800 */
[----:B------:R-:W-:Y:S02]  /*1ce0*/  MOV R3, 0x400 ;  /* 0x0000040000037802 */ /* 0x000fe40000000f00 */
[----:B------:R-:W-:Y:S02]  /*1cf0*/  SHF.L.U32 R2, R8, 0x1f, RZ ;  /* 0x0000001f08027819 */ /* 0x000fe400000006ff */
[----:B--2---:R-:W-:-:S05]  /*1d00*/  LEA R0, R0, R3, 0x18 ;  /* 0x0000000300007211 */ /* 0x004fca00078ec0ff */
[----:B------:R-:W-:-:S04]  /*1d10*/  IMAD R3, R9, 0x8, R0 ;  /* 0x0000000809037824 */ /* 0x000fc800078e0200 */
[----:B------:R-:W2:Y:S02]  /*1d20*/  SYNCS.PHASECHK.TRANS64.TRYWAIT P0, [R3+URZ+0x240], R2 ;  /* 0x00024002030075a7 */ /* 0x000ea400080011ff */
[----:B--2---:R-:W-:Y:S05]  /*1d30*/  @!P0 BRA `(.L_x_25) ;  /* 0x00000070005c8947 */ /* 0x004fea0003800000 */
.L_x_146:
[----:B------:R-:W-:Y:S01]  /*1d40*/  VIADD R9, R9, 0x1 ;  /* 0x0000000109097836 */ /* 0x000fe20000000000 */
[----:B------:R2:W-:Y:S04]  /*1d50*/  SYNCS.ARRIVE.TRANS64.A1T0 RZ, [R3+URZ+0x230], RZ ;  /* 0x000230ff03ff79a7 */ /* 0x0005e800081000ff */
[----:B------:R-:W-:-:S04]  /*1d60*/  ISETP.NE.AND P0, PT, R9, 0x2, PT ;  /* 0x000000020900780c */ /* 0x000fc80003f05270 */
[----:B------:R-:W-:Y:S02]  /*1d70*/  SEL R9, R9, RZ, P0 ;  /* 0x000000ff09097207 */ /* 0x000fe40000000000 */
[----:B--2---:R-:W-:-:S04]  /*1d80*/  SEL R3, RZ, 0x1, P0 ;  /* 0x00000001ff037807 */ /* 0x004fc80000000000 */
[----:B------:R-:W-:-:S07]  /*1d90*/  LOP3.LUT R8, R8, R3, RZ, 0x3c, !PT ;  /* 0x0000000308087212 */ /* 0x000fce00078e3cff */
.L_x_24:
[----:B------:R-:W-:Y:S01]  /*1da0*/  UMOV UR6, 0x400 ;  /* 0x0000040000067882 */ /* 0x000fe20000000000 */
[----:B------:R-:W-:Y:S01]  /*1db0*/  UISETP.GE.U32.AND UP0, UPT, UR48, 0x7f, UPT ;  /* 0x0000007f3000788c */ /* 0x000fe2000bf06070 */
[----:B------:R-:W-:Y:S01]  /*1dc0*/  SHF.L.U32 R0, R12, 0x1f, RZ ;  /* 0x0000001f0c007819 */ /* 0x000fe200000006ff */
[----:B-1----:R-:W-:Y:S02]  /*1dd0*/  ULEA UR6, UR46, UR6, 0x18 ;  /* 0x000000062e067291 */ /* 0x002fe4000f8ec0ff */
[----:B------:R-:W-:Y:S02]  /*1de0*/  ULEA UR11, UR30, UR44, 0x7 ;  /* 0x0000002c1e0b7291 */ /* 0x000fe4000f8e38ff */
[----:B------:R-:W-:Y:S01]  /*1df0*/  ULEA UR4, UR7, UR6, 0x3 ;  /* 0x0000000607047291 */ /* 0x000fe2000f8e18ff */
[----:B------:R-:W-:-:S08]  /*1e00*/  UMOV UR13, URZ ;  /* 0x000000ff000d7c82 */ /* 0x000fd00008000000 */
[----:B------:R1:W2:Y:S01]  /*1e10*/  SYNCS.PHASECHK.TRANS64.TRYWAIT P0, [UR4+0xd0], R0 ;  /* 0x0000d000ff0075a7 */ /* 0x0002a20008001104 */
[----:B------:R-:W-:-:S04]  /*1e20*/  ULEA.HI UR4, UR31, UR31, URZ, 0x1 ;  /* 0x0000001f1f047291 */ /* 0x000fc8000f8f08ff */
[----:B------:R-:W-:-:S04]  /*1e30*/  USHF.L.U32 UR4, UR4, 0x6, URZ ;  /* 0x0000000604047899 */ /* 0x000fc800080006ff */
[----:B------:R-:W-:Y:S01]  /*1e40*/  ULOP3.LUT UR35, UR47, 0xffffff80, UR4, 0xf8, !UPT ;  /* 0xffffff802f237892 */ /* 0x000fe2000f8ef804 */
[----:B------:R-:W-:Y:S11]  /*1e50*/  BRA.U !UP0, `(.L_x_26) ;  /* 0x0000000108c47547 */ /* 0x000ff6000b800000 */
[----:B------:R-:W-:Y:S01]  /*1e60*/  UMOV UR16, UR43 ;  /* 0x0000002b00107c82 */ /* 0x000fe20008000000 */
[----:B------:R-:W-:Y:S01]  /*1e70*/  UMOV UR4, UR7 ;  /* 0x0000000700047c82 */ /* 0x000fe20008000000 */
[----:B------:R-:W-:-:S05]  /*1e80*/  UMOV UR34, URZ ;  /* 0x000000ff00227c82 */ /* 0x000fca0008000000 */
.L_x_32:
[----:B------:R-:W-:Y:S01]  /*1e90*/  ULEA UR33, UR4, UR6, 0x3 ;  /* 0x0000000604217291 */ /* 0x000fe2000f8e18ff */
[----:B------:R-:W-:Y:S01]  /*1ea0*/  @P3 MOV R2, 0x4000 ;  /* 0x0000400000023802 */ /* 0x000fe20000000f00 */
[----:B--234-:R-:W-:Y:S10]  /*1eb0*/  @P0 BRA `(.L_x_27) ;  /* 0x00000000000c0947 */ /* 0x01cff40003800000 */
[----:B------:R-:W-:-:S04]  /*1ec0*/  SHF.L.U32 R3, R12, 0x1f, RZ ;  /* 0x0000001f0c037819 */ /* 0x000fc800000006ff */
[----:B------:R-:W2:Y:S02]  /*1ed0*/  SYNCS.PHASECHK.TRANS64.TRYWAIT P0, [UR33+0xd0], R3 ;  /* 0x0000d003ff0075a7 */ /* 0x000ea40008001121 */
[----:B--2---:R-:W-:Y:S05]  /*1ee0*/  @!P0 BRA `(.L_x_28) ;  /* 0x0000007000048947 */ /* 0x004fea0003800000 */
.L_x_27:
[----:B------:R2:W-:Y:S01]  /*1ef0*/  @P3 SYNCS.ARRIVE.TRANS64 RZ, [UR33], R2 ;  /* 0x00000002ffff39a7 */ /* 0x0005e20008000021 */
[----:B------:R-:W-:Y:S02]  /*1f00*/  ULOP3.LUT UR5, UR24, 0x2, URZ, 0xfc, !UPT ;  /* 0x0000000218057892 */ /* 0x000fe4000f8efcff */
[----:B------:R-:W-:Y:S02]  /*1f10*/  UIADD3 UR16, UPT, UPT, UR16, 0x1, URZ ;  /* 0x0000000110107890 */ /* 0x000fe4000fffe0ff */
[----:B------:R-:W-:Y:S02]  /*1f20*/  UISETP.NE.AND UP0, UPT, UR5, 0x2, UPT ;  /* 0x000000020500788c */ /* 0x000fe4000bf05270 */
[----:B------:R-:W-:-:S07]  /*1f30*/  UISETP.NE.AND UP2, UPT, UR16, 0x1, UPT ;  /* 0x000000011000788c */ /* 0x000fce000bf45270 */
[----:B------:R-:W-:Y:S05]  /*1f40*/  BRA.U UP0, `(.L_x_29) ;  /* 0x0000000100047547 */ /* 0x000fea000b800000 */
[----:B------:R-:W-:Y:S05]  /*1f50*/  BPT.TRAP 0x1 ;  /* 0x000000040000795c */ /* 0x000fea0000300000 */
.L_x_29:
[----:B------:R-:W-:Y:S04]  /*1f60*/  BSSY.RECONVERGENT B0, `(.L_x_30) ;  /* 0x0000003000007945 */ /* 0x000fe80003800200 */
[----:B------:R-:W-:Y:S05]  /*1f70*/  @!P2 BRA `(.L_x_31) ;  /* 0x000000000004a947 */ /* 0x000fea0003800000 */
[----:B------:R-:W-:Y:S05]  /*1f80*/  BPT.TRAP 0x1 ;  /* 0x000000040000795c */ /* 0x000fea0000300000 */
.L_x_31:
[----:B------:R-:W-:Y:S05]  /*1f90*/  BSYNC.RECONVERGENT B0 ;  /* 0x0000000000007941 */ /* 0x000fea0003800200 */
.L_x_30:
[----:B------:R-:W-:Y:S02]  /*1fa0*/  UIADD3 UR5, UPT, UPT, UR4, 0x1, URZ ;  /* 0x0000000104057890 */ /* 0x000fe4000fffe0ff */
[----:B------:R-:W-:Y:S02]  /*1fb0*/  USHF.L.U32 UR32, UR4, 0xc, URZ ;  /* 0x0000000c04207899 */ /* 0x000fe400080006ff */
[----:B------:R-:W-:Y:S02]  /*1fc0*/  UISETP.NE.AND UP0, UPT, UR5, 0x1a, UPT ;  /* 0x0000001a0500788c */ /* 0x000fe4000bf05270 */
[----:B------:R-:W-:Y:S02]  /*1fd0*/  UIADD3 UR14, UP1, UPT, UR26, 0x80, URZ ;  /* 0x000000801a0e7890 */ /* 0x000fe4000ff3e0ff */
[----:B------:R-:W-:Y:S02]  /*1fe0*/  USEL UR8, URZ, 0x1, UP0 ;  /* 0x00000001ff087887 */ /* 0x000fe40008000000 */
[----:B------:R-:W-:-:S02]  /*1ff0*/  USEL UR7, UR5, URZ, UP0 ;  /* 0x000000ff05077287 */ /* 0x000fc40008000000 */
[----:B------:R-:W-:Y:S02]  /*2000*/  UIADD3 UR4, UP0, UPT, UR26, 0x180, URZ ;  /* 0x000001801a047890 */ /* 0x000fe4000ff1e0ff */
[----:B------:R-:W-:Y:S01]  /*2010*/  ULEA UR5, UR7, UR6, 0x3 ;  /* 0x0000000607057291 */ /* 0x000fe2000f8e18ff */
[----:B------:R-:W-:Y:S01]  /*2020*/  LOP3.LUT R12, R12, UR8, RZ, 0x3c, !PT ;  /* 0x000000080c0c7c12 */ /* 0x000fe2000f8e3cff */
[----:B------:R-:W-:Y:S02]  /*2030*/  ULOP3.LUT UR8, UR32, UR23, URZ, 0xfc, !UPT ;  /* 0x0000001720087292 */ /* 0x000fe4000f8efcff */
[----:B------:R-:W-:Y:S01]  /*2040*/  ULOP3.LUT UR33, UR33, 0xfefffff8, URZ, 0xc0, !UPT ;  /* 0xfefffff821217892 */ /* 0x000fe2000f8ec0ff */
[----:B-1----:R-:W-:Y:S01]  /*2050*/  SHF.L.U32 R0, R12, 0x1f, RZ ;  /* 0x0000001f0c007819 */ /* 0x002fe200000006ff */
[----:B------:R-:W-:Y:S02]  /*2060*/  UIADD3.X UR15, UPT, UPT, URZ, UR27, URZ, UP1, !UPT ;  /* 0x0000001bff0f7290 */ /* 0x000fe40008ffe4ff */
[----:B------:R-:W-:Y:S01]  /*2070*/  UIADD3 UR32, UPT, UPT, UR6, 0x4400, UR32 ;  /* 0x0000440006207890 */ /* 0x000fe2000fffe020 */
[----:B------:R3:W4:Y:S01]  /*2080*/  SYNCS.PHASECHK.TRANS64.TRYWAIT P0, [UR5+0xd0], R0 ;  /* 0x0000d000ff0075a7 */ /* 0x0007220008001105 */
[----:B------:R-:W-:-:S02]  /*2090*/  UIADD3 UR8, UPT, UPT, UR6, 0x1e400, UR8 ;  /* 0x0001e40006087890 */ /* 0x000fc4000fffe008 */
[----:B------:R-:W-:Y:S02]  /*20a0*/  UIADD3.X UR5, UPT, UPT, URZ, UR27, URZ, UP0, !UPT ;  /* 0x0000001bff057290 */ /* 0x000fe400087fe4ff */
[----:B------:R-:W-:Y:S01]  /*20b0*/  UPRMT UR13, URZ, 0x5410, UR22 ;  /* 0x00005410ff0d7896 */ /* 0x000fe20008000016 */
[----:B------:R-:W-:Y:S01]  /*20c0*/  UMOV UR18, 0x0 ;  /* 0x0000000000127882 */ /* 0x000fe20000000000 */
[----:B------:R-:W-:Y:S01]  /*20d0*/  UMOV UR19, 0x10000000 ;  /* 0x1000000000137882 */ /* 0x000fe20000000000 */
[----:B------:R-:W-:Y:S01]  /*20e0*/  UMOV UR10, UR34 ;  /* 0x00000022000a7c82 */ /* 0x000fe20008000000 */
[----:B------:R-:W-:Y:S01]  /*20f0*/  UMOV UR12, UR36 ;  /* 0x00000024000c7c82 */ /* 0x000fe20008000000 */
[----:B------:R-:W-:Y:S01]  /*2100*/  UMOV UR9, UR33 ;  /* 0x0000002100097c82 */ /* 0x000fe20008000000 */
[----:B------:R1:W-:Y:S03]  /*2110*/  UTMALDG.3D.2CTA [UR32], [UR14], desc[UR18] ;  /* 0x000012200e0075b4 */ /* 0x0003e60008211000 */
[----:B------:R2:W-:Y:S01]  /*2120*/  UTMALDG.3D.MULTICAST.2CTA [UR8], [UR4], UR13, desc[UR18] ;  /* 0x00001208040073b4 */ /* 0x0005e2000821180d */
[----:B-1----:R-:W-:Y:S01]  /*2130*/  UIADD3 UR34, UPT, UPT, UR34, 0x40, URZ ;  /* 0x0000004022227890 */ /* 0x002fe2000fffe0ff */
[----:B--2---:R-:W-:Y:S01]  /*2140*/  UMOV UR13, UR28 ;  /* 0x0000001c000d7c82 */ /* 0x004fe20008000000 */
[----:B------:R-:W-:Y:S01]  /*2150*/  UMOV UR4, UR7 ;  /* 0x0000000700047c82 */ /* 0x000fe20008000000 */
[----:B------:R-:W-:Y:S09]  /*2160*/  BRA.U UP2, `(.L_x_32) ;  /* 0xfffffffd02487547 */ /* 0x000ff2000b83ffff */
.L_x_26:
[----:B------:R-:W-:Y:S01]  /*2170*/  ULEA UR4, UR7, UR6, 0x3 ;  /* 0x0000000607047291 */ /* 0x000fe2000f8e18ff */
[----:B-1-3--:R-:W-:Y:S01]  /*2180*/  SHF.L.U32 R0, R12, 0x1f, RZ ;  /* 0x0000001f0c007819 */ /* 0x00afe200000006ff */
[----:B------:R-:W-:Y:S01]  /*2190*/  @!P1 SYNCS.ARRIVE.TRANS64.A1T0 RZ, [UR6+0x1c8], RZ ;  /* 0x0001c8ffffff99a7 */ /* 0x000fe20008100006 */
[----:B------:R-:W-:-:S06]  /*21a0*/  UISETP.GT.AND UP0, UPT, UR41, UR40, UPT ;  /* 0x000000282900728c */ /* 0x000fcc000bf04270 */
[----:B--2-4-:R1:W2:Y:S03]  /*21b0*/  SYNCS.PHASECHK.TRANS64.TRYWAIT P0, [UR4+0xd0], R0 ;  /* 0x0000d000ff0075a7 */ /* 0x0142a60008001104 */
[----:B------:R-:W-:Y:S05]  /*21c0*/  BRA.U !UP0, `(.L_x_33) ;  /* 0x0000000108c47547 */ /* 0x000fea000b800000 */
[----:B------:R-:W-:Y:S01]  /*21d0*/  UIADD3 UR25, UPT, UPT, UR45, UR13, URZ ;  /* 0x0000000d2d197290 */ /* 0x000fe2000fffe0ff */
[----:B------:R-:W-:-:S11]  /*21e0*/  UMOV UR4, UR7 ;  /* 0x0000000700047c82 */ /* 0x000fd60008000000 */
.L_x_39:
[----:B------:R-:W-:Y:S01]  /*21f0*/  ULEA UR17, UR4, UR6, 0x3 ;  /* 0x0000000604117291 */ /* 0x000fe2000f8e18ff */
[----:B--2---:R-:W-:Y:S01]  /*2200*/  @P3 MOV R2, 0x4000 ;  /* 0x0000400000023802 */ /* 0x004fe20000000f00 */
[----:B--2-4-:R-:W-:Y:S10]  /*2210*/  @P0 BRA `(.L_x_34) ;  /* 0x00000000000c0947 */ /* 0x014ff40003800000 */
[----:B------:R-:W-:-:S04]  /*2220*/  SHF.L.U32 R3, R12, 0x1f, RZ ;  /* 0x0000001f0c037819 */ /* 0x000fc800000006ff */
[----:B------:R-:W2:Y:S02]  /*2230*/  SYNCS.PHASECHK.TRANS64.TRYWAIT P0, [UR17+0xd0], R3 ;  /* 0x0000d003ff0075a7 */ /* 0x000ea40008001111 */
[----:B--2---:R-:W-:Y:S05]  /*2240*/  @!P0 BRA `(.L_x_35) ;  /* 0x0000006c00448947 */ /* 0x004fea0003800000 */
.L_x_34:
[----:B------:R2:W-:Y:S01]  /*2250*/  @P3 SYNCS.ARRIVE.TRANS64 RZ, [UR17], R2 ;  /* 0x00000002ffff39a7 */ /* 0x0005e20008000011 */
[----:B------:R-:W-:-:S04]  /*2260*/  ULOP3.LUT UR5, UR24, 0x2, URZ, 0xfc, !UPT ;  /* 0x0000000218057892 */ /* 0x000fc8000f8efcff */
[----:B------:R-:W-:-:S09]  /*2270*/  UISETP.NE.AND UP0, UPT, UR5, 0x2, UPT ;  /* 0x000000020500788c */ /* 0x000fd2000bf05270 */
[----:B------:R-:W-:Y:S05]  /*2280*/  BRA.U UP0, `(.L_x_36) ;  /* 0x0000000100047547 */ /* 0x000fea000b800000 */
[----:B------:R-:W-:Y:S05]  /*2290*/  BPT.TRAP 0x1 ;  /* 0x000000040000795c */ /* 0x000fea0000300000 */
.L_x_36:
[----:B------:R-:W-:Y:S04]  /*22a0*/  BSSY.RECONVERGENT B0, `(.L_x_37) ;  /* 0x0000003000007945 */ /* 0x000fe80003800200 */
[----:B------:R-:W-:Y:S05]  /*22b0*/  @!P2 BRA `(.L_x_38) ;  /* 0x000000000004a947 */ /* 0x000fea0003800000 */
[----:B------:R-:W-:Y:S05]  /*22c0*/  BPT.TRAP 0x1 ;  /* 0x000000040000795c */ /* 0x000fea0000300000 */
.L_x_38:
[----:B------:R-:W-:Y:S05]  /*22d0*/  BSYNC.RECONVERGENT B0 ;  /* 0x0000000000007941 */ /* 0x000fea0003800200 */
.L_x_37:
        /* <DEDUP_REMOVED lines=10> */
[----:B------:R-:W-:Y:S01]  /*2380*/  USHF.L.U32 UR18, UR13, 0x6, URZ ;  /* 0x000000060d127899 */ /* 0x000fe200080006ff */
[----:B-1----:R-:W-:Y:S01]  /*2390*/  SHF.L.U32 R0, R12, 0x1f, RZ ;  /* 0x0000001f0c007819 */ /* 0x002fe200000006ff */
[----:B------:R-:W-:Y:S02]  /*23a0*/  ULOP3.LUT UR17, UR17, 0xfefffff8, URZ, 0xc0, !UPT ;  /* 0xfefffff811117892 */ /* 0x000fe4000f8ec0ff */
[----:B------:R-:W-:Y:S01]  /*23b0*/  UIADD3 UR16, UPT, UPT, UR6, 0x4400, UR16 ;  /* 0x0000440006107890 */ /* 0x000fe2000fffe010 */
[----:B------:R3:W4:Y:S01]  /*23c0*/  SYNCS.PHASECHK.TRANS64.TRYWAIT P0, [UR5+0xd0], R0 ;  /* 0x0000d000ff0075a7 */ /* 0x0007220008001105 */
[----:B------:R-:W-:-:S02]  /*23d0*/  UIADD3.X UR5, UPT, UPT, URZ, UR27, URZ, UP1, !UPT ;  /* 0x0000001bff057290 */ /* 0x000fc40008ffe4ff */
[----:B------:R-:W-:Y:S02]  /*23e0*/  UIADD3 UR8, UPT, UPT, UR6, 0x1e400, UR8 ;  /* 0x0001e40006087890 */ /* 0x000fe4000fffe008 */
[----:B------:R-:W-:Y:S02]  /*23f0*/  UPRMT UR21, URZ, 0x5410, UR22 ;  /* 0x00005410ff157896 */ /* 0x000fe40008000016 */
[----:B------:R-:W-:Y:S01]  /*2400*/  UIADD3.X UR15, UPT, UPT, URZ, UR27, URZ, UP0, !UPT ;  /* 0x0000001bff0f7290 */ /* 0x000fe200087fe4ff */
[----:B------:R-:W-:Y:S01]  /*2410*/  UMOV UR30, 0x0 ;  /* 0x00000000001e7882 */ /* 0x000fe20000000000 */
[----:B------:R-:W-:Y:S01]  /*2420*/  UMOV UR31, 0x10000000 ;  /* 0x10000000001f7882 */ /* 0x000fe20000000000 */
[----:B------:R-:W-:Y:S01]  /*2430*/  UMOV UR19, UR35 ;  /* 0x0000002300137c82 */ /* 0x000fe20008000000 */
[----:B------:R-:W-:Y:S01]  /*2440*/  UMOV UR20, UR36 ;  /* 0x0000002400147c82 */ /* 0x000fe20008000000 */
[----:B------:R-:W-:Y:S01]  /*2450*/  UMOV UR12, UR36 ;  /* 0x00000024000c7c82 */ /* 0x000fe20008000000 */
[----:B------:R-:W-:Y:S01]  /*2460*/  UMOV UR9, UR17 ;  /* 0x0000001100097c82 */ /* 0x000fe20008000000 */
[----:B------:R-:W-:Y:S01]  /*2470*/  UMOV UR10, UR18 ;  /* 0x00000012000a7c82 */ /* 0x000fe20008000000 */
[----:B------:R1:W-:Y:S01]  /*2480*/  UTMALDG.3D.2CTA [UR16], [UR4], desc[UR30] ;  /* 0x00001e10040075b4 */ /* 0x0003e20008211000 */
[----:B------:R-:W-:-:S04]  /*2490*/  UIADD3 UR13, UPT, UPT, UR13, 0x1, URZ ;  /* 0x000000010d0d7890 */ /* 0x000fc8000fffe0ff */
[----:B------:R-:W-:Y:S01]  /*24a0*/  UISETP.NE.AND UP0, UPT, UR13, UR25, UPT ;  /* 0x000000190d00728c */ /* 0x000fe2000bf05270 */
[----:B------:R3:W-:Y:S01]  /*24b0*/  UTMALDG.3D.MULTICAST.2CTA [UR8], [UR14], UR21, desc[UR30] ;  /* 0x00001e080e0073b4 */ /* 0x0007e20008211815 */
[----:B-1----:R-:W-:-:S07]  /*24c0*/  UMOV UR4, UR7 ;  /* 0x0000000700047c82 */ /* 0x002fce0008000000 */
[----:B---3--:R-:W-:Y:S05]  /*24d0*/  BRA.U UP0, `(.L_x_39) ;  /* 0xfffffffd00447547 */ /* 0x008fea000b83ffff */
.L_x_33:
[C---:B------:R-:W-:Y:S01]  /*24e0*/  LEA R3, R11.reuse, UR6, 0x3 ;  /* 0x000000060b037c11 */ /* 0x040fe2000f8e18ff */
[----:B------:R-:W-:Y:S01]  /*24f0*/  NOP ;  /* 0x0000000000007918 */ /* 0x000fe20000000000 */
[----:B-1----:R-:W-:Y:S02]  /*2500*/  SHF.L.U32 R0, R10, 0x1f, RZ ;  /* 0x0000001f0a007819 */ /* 0x002fe400000006ff */
[----:B------:R-:W-:Y:S02]  /*2510*/  LEA R5, R11, UR6, 0x4 ;  /* 0x000000060b057c11 */ /* 0x000fe4000f8e20ff */
[----:B--2-4-:R-:W1:Y:S02]  /*2520*/  SYNCS.PHASECHK.TRANS64.TRYWAIT P0, [R3+URZ+0x1d0], R0 ;  /* 0x0001d000030075a7 */ /* 0x014e6400080011ff */
[----:B-1----:R-:W-:Y:S05]  /*2530*/  @!P0 BRA `(.L_x_40) ;  /* 0x0000006800a08947 */ /* 0x002fea0003800000 */
.L_x_149:
[----:B------:R-:W2:Y:S01]  /*2540*/  LDS.128 R4, [R5+0x260] ;  /* 0x0002600005047984 */ /* 0x000ea20000000c00 */
[----:B------:R-:W-:Y:S01]  /*2550*/  UISETP.GE.AND UP0, UPT, UR42, 0x1, UPT ;  /* 0x000000012a00788c */ /* 0x000fe2000bf06270 */
[----:B------:R-:W-:Y:S01]  /*2560*/  @!PT LDS RZ, [RZ] ;  /* 0x00000000fffff984 */ /* 0x000fe20000000800 */
[----:B------:R-:W-:Y:S01]  /*2570*/  @!PT LDS RZ, [RZ] ;  /* 0x00000000fffff984 */ /* 0x000fe20000000800 */
[----:B------:R-:W-:Y:S01]  /*2580*/  @!PT LDS RZ, [RZ] ;  /* 0x00000000fffff984 */ /* 0x000fe20000000800 */
[----:B------:R-:W-:Y:S01]  /*2590*/  @!PT LDS RZ, [RZ] ;  /* 0x00000000fffff984 */ /* 0x000fe20000000800 */
[----:B------:R3:W-:Y:S06]  /*25a0*/  MEMBAR.ALL.CTA ;  /* 0x0000000000007992 */ /* 0x0007ec0000008000 */
[----:B---3--:R-:W3:Y:S01]  /*25b0*/  FENCE.VIEW.ASYNC.S ;  /* 0x00000000000073c6 */ /* 0x008ee20000000000 */
[----:B--2---:R-:W-:-:S13]  /*25c0*/  LOP3.LUT P0, RZ, R6, 0x1, RZ, 0xc0, !PT ;  /* 0x0000000106ff7812 */ /* 0x004fda000780c0ff */
[----:B---3--:R-:W-:Y:S01]  /*25d0*/  VOTEU.ANY UP1, P0 ;  /* 0x0000000000ff7886 */ /* 0x008fe20000020100 */
[----:B------:R-:W-:-:S13]  /*25e0*/  PLOP3.LUT P0, PT, PT, PT, UP1, 0x80, 0x8 ;  /* 0x000000000008781c */ /* 0x000fda0003f0f018 */
[----:B-1----:R-:W-:Y:S02]  /*25f0*/  @P0 LOP3.LUT R0, R5, 0xffff, RZ, 0xc0, !PT ;  /* 0x0000ffff05000812 */ /* 0x002fe400078ec0ff */
[----:B------:R-:W-:Y:S02]  /*2600*/  @P0 MOV R2, R4 ;  /* 0x0000000400020202 */ /* 0x000fe40000000f00 */
[----:B------:R-:W-:Y:S01]  /*2610*/  @P0 R2UR UR5, R0 ;  /* 0x00000000000502ca */ /* 0x000fe200000e0000 */
[----:B------:R-:W-:Y:S01]  /*2620*/  VIADD R0, R3, 0x1e0 ;  /* 0x000001e003007836 */ /* 0x000fe20000000000 */
[----:B------:R-:W-:Y:S02]  /*2630*/  @P0 SHF.R.U32.HI R4, RZ, 0x10, R5 ;  /* 0x00000010ff040819 */ /* 0x000fe40000011605 */
[----:B------:R-:W-:Y:S02]  /*2640*/  @P0 R2UR UR8, R2 ;  /* 0x00000000020802ca */ /* 0x000fe400000e0000 */
[----:B------:R-:W-:-:S02]  /*2650*/  PRMT R0, RZ, 0x654, R0 ;  /* 0x00000654ff007816 */ /* 0x000fc40000000000 */
[----:B------:R-:W-:Y:S02]  /*2660*/  @P0 R2UR UR4, R4 ;  /* 0x00000000040402ca */ /* 0x000fe400000e0000 */
[----:B------:R1:W-:Y:S03]  /*2670*/  SYNCS.ARRIVE.TRANS64.RED.A1T0 RZ, [R0+URZ], RZ ;  /* 0x000000ff00ff79a7 */ /* 0x0003e600081004ff */
[----:B------:R-:W-:-:S04]  /*2680*/  @UP1 UMOV UR29, UR5 ;  /* 0x00000005001d1c82 */ /* 0x000fc80008000000 */
[----:B------:R-:W-:-:S04]  /*2690*/  @UP1 UMOV UR37, UR8 ;  /* 0x0000000800251c82 */ /* 0x000fc80008000000 */
[----:B------:R-:W-:Y:S01]  /*26a0*/  @UP1 UMOV UR36, UR4 ;  /* 0x0000000400241c82 */ /* 0x000fe20008000000 */
[----:B------:R-:W-:Y:S05]  /*26b0*/  BRA.U !UP0, `(.L_x_41) ;  /* 0x0000000108d47547 */ /* 0x000fea000b800000 */
[----:B------:R-:W2:Y:S01]  /*26c0*/  LDCU.128 UR12, c[0x0][0xb10] ;  /* 0x00016200ff0c77ac */ /* 0x000ea20008000c00 */
[----:B------:R-:W3:Y:S01]  /*26d0*/  LDCU UR30, c[0x0][0xb20] ;  /* 0x00016400ff1e77ac */ /* 0x000ee20008000800 */
[----:B------:R-:W4:Y:S01]  /*26e0*/  LDCU UR25, c[0x0][0xb0c] ;  /* 0x00016180ff1977ac */ /* 0x000f220008000800 */
[----:B------:R-:W1:Y:S01]  /*26f0*/  LDCU.64 UR10, c[0x0][0xb28] ;  /* 0x00016500ff0a77ac */ /* 0x000e620008000a00 */
[----:B------:R-:W-:Y:S02]  /*2700*/  UISETP.NE.AND UP3, UPT, UR42, 0x1, UPT ;  /* 0x000000012a00788c */ /* 0x000fe4000bf65270 */
[----:B--2---:R-:W-:Y:S02]  /*2710*/  UIMAD.WIDE.U32 UR8, UR38, UR15, URZ ;  /* 0x0000000f260872a5 */ /* 0x004fe4000f8e00ff */
[----:B------:R-:W-:Y:S02]  /*2720*/  UIMAD.WIDE.U32 UR4, UR39, UR12, URZ ;  /* 0x0000000c270472a5 */ /* 0x000fe4000f8e00ff */
[----:B------:R-:W-:-:S02]  /*2730*/  UISETP.NE.AND UP0, UPT, UR14, 0x1, UPT ;  /* 0x000000010e00788c */ /* 0x000fc4000bf05270 */
[----:B------:R-:W-:Y:S01]  /*2740*/  UIMAD.WIDE.U32 UR20, UR29, UR15, URZ ;  /* 0x0000000f1d1472a5 */ /* 0x000fe2000f8e00ff */
[----:B------:R-:W-:Y:S02]  /*2750*/  UMOV UR8, UR9 ;  /* 0x0000000900087c82 */ /* 0x000fe40008000000 */
[----:B------:R-:W-:Y:S01]  /*2760*/  UMOV UR4, UR5 ;  /* 0x0000000500047c82 */ /* 0x000fe20008000000 */
[----:B---3--:R-:W-:Y:S02]  /*2770*/  USHF.R.U32.HI UR8, URZ, UR30, UR8 ;  /* 0x0000001eff087299 */ /* 0x008fe40008011608 */
[----:B----4-:R-:W-:Y:S02]  /*2780*/  UISETP.NE.AND UP2, UPT, UR25, 0x1, UPT ;  /* 0x000000011900788c */ /* 0x010fe4000bf45270 */
[----:B------:R-:W-:Y:S02]  /*2790*/  USHF.R.U32.HI UR4, URZ, UR13, UR4 ;  /* 0x0000000dff047299 */ /* 0x000fe40008011604 */
[----:B------:R-:W-:-:S02]  /*27a0*/  USEL UR5, UR38, UR8, !UP0 ;  /* 0x0000000826057287 */ /* 0x000fc4000c000000 */
[----:B------:R-:W-:Y:S02]  /*27b0*/  USEL UR8, UR39, UR4, !UP2 ;  /* 0x0000000427087287 */ /* 0x000fe4000d000000 */
[----:B-1----:R-:W-:Y:S01]  /*27c0*/  UIMAD.WIDE.U32 UR16, UR5, UR10, URZ ;  /* 0x0000000a051072a5 */ /* 0x002fe2000f8e00ff */
[----:B------:R-:W-:Y:S01]  /*27d0*/  UMOV UR4, UR21 ;  /* 0x0000001500047c82 */ /* 0x000fe20008000000 */
[----:B------:R-:W-:Y:S02]  /*27e0*/  UIMAD.WIDE.U32 UR18, UR37, UR12, URZ ;  /* 0x0000000c251272a5 */ /* 0x000fe4000f8e00ff */
[----:B------:R-:W-:-:S03]  /*27f0*/  UIMAD.WIDE.U32 UR20, UR8, UR10, URZ ;  /* 0x0000000a081472a5 */ /* 0x000fc6000f8e00ff */
[----:B------:R-:W-:Y:S01]  /*2800*/  UMOV UR16, UR17 ;  /* 0x0000001100107c82 */ /* 0x000fe20008000000 */
[----:B------:R-:W-:Y:S02]  /*2810*/  USHF.R.U32.HI UR4, URZ, UR30, UR4 ;  /* 0x0000001eff047299 */ /* 0x000fe40008011604 */
[----:B------:R-:W-:Y:S01]  /*2820*/  @UP3 USHF.R.U32.HI UR5, URZ, UR11, UR16 ;  /* 0x0000000bff053299 */ /* 0x000fe20008011610 */
[----:B------:R-:W-:Y:S01]  /*2830*/  UMOV UR18, UR19 ;  /* 0x0000001300127c82 */ /* 0x000fe20008000000 */
[----:B------:R-:W-:Y:S01]  /*2840*/  UMOV UR20, UR21 ;  /* 0x0000001500147c82 */ /* 0x000fe20008000000 */
[----:B------:R-:W-:Y:S02]  /*2850*/  USHF.R.U32.HI UR13, URZ, UR13, UR18 ;  /* 0x0000000dff0d7299 */ /* 0x000fe40008011612 */
[----:B------:R-:W-:Y:S02]  /*2860*/  USEL UR4, UR29, UR4, !UP0 ;  /* 0x000000041d047287 */ /* 0x000fe4000c000000 */
[----:B------:R-:W-:-:S02]  /*2870*/  @UP3 USHF.R.U32.HI UR8, URZ, UR11, UR20 ;  /* 0x0000000bff083299 */ /* 0x000fc40008011614 */
[----:B------:R-:W-:Y:S02]  /*2880*/  UIMAD UR9, UR42, UR5, URZ ;  /* 0x000000052a0972a4 */ /* 0x000fe4000f8e02ff */
[----:B------:R-:W-:Y:S02]  /*2890*/  USEL UR5, UR37, UR13, !UP2 ;  /* 0x0000000d25057287 */ /* 0x000fe4000d000000 */
[----:B------:R-:W-:Y:S02]  /*28a0*/  UIMAD UR12, UR42, UR8, URZ ;  /* 0x000000082a0c72a4 */ /* 0x000fe4000f8e02ff */
[----:B------:R-:W-:Y:S02]  /*28b0*/  UISETP.GE.AND UP0, UPT, UR4, UR9, UPT ;  /* 0x000000090400728c */ /* 0x000fe4000bf06270 */
[----:B------:R-:W-:Y:S02]  /*28c0*/  UIMAD.WIDE.U32 UR16, UR4, UR10, URZ ;  /* 0x0000000a041072a5 */ /* 0x000fe4000f8e00ff */
[----:B------:R-:W-:-:S02]  /*28d0*/  UISETP.GE.OR UP0, UPT, UR5, UR12, UP0 ;  /* 0x0000000c0500728c */ /* 0x000fc40008706670 */
        /* <DEDUP_REMOVED lines=19> */
.L_x_41:
[----:B------:R-:W2:Y:S02]  /*2a10*/  LDCU UR4, c[0x0][0xb30] ;  /* 0x00016600ff0477ac */ /* 0x000ea40008000800 */
[----:B--2---:R-:W-:-:S09]  /*2a20*/  UISETP.NE.AND UP0, UPT, UR4, 0x1, UPT ;  /* 0x000000010400788c */ /* 0x004fd2000bf05270 */
[----:B------:R-:W-:Y:S05]  /*2a30*/  BRA.U UP0, `(.L_x_42) ;  /* 0x0000000100447547 */ /* 0x000fea000b800000 */
[----:B------:R-:W2:Y:S01]  /*2a40*/  LDCU.128 UR12, c[0x0][0xb10] ;  /* 0x00016200ff0c77ac */ /* 0x000ea20008000c00 */
[----:B------:R-:W3:Y:S01]  /*2a50*/  LDCU UR10, c[0x0][0xb0c] ;  /* 0x00016180ff0a77ac */ /* 0x000ee20008000800 */
[----:B------:R-:W4:Y:S01]  /*2a60*/  LDCU UR11, c[0x0][0xb20] ;  /* 0x00016400ff0b77ac */ /* 0x000f220008000800 */
[----:B--2---:R-:W-:Y:S02]  /*2a70*/  UIMAD.WIDE.U32 UR8, UR37, UR12, URZ ;  /* 0x0000000c250872a5 */ /* 0x004fe4000f8e00ff */
[----:B------:R-:W-:Y:S02]  /*2a80*/  UIMAD.WIDE.U32 UR4, UR29, UR15, URZ ;  /* 0x0000000f1d0472a5 */ /* 0x000fe4000f8e00ff */
[----:B---3--:R-:W-:Y:S02]  /*2a90*/  UISETP.NE.AND UP2, UPT, UR10, 0x1, UPT ;  /* 0x000000010a00788c */ /* 0x008fe4000bf45270 */
[----:B------:R-:W-:Y:S01]  /*2aa0*/  UISETP.NE.AND UP0, UPT, UR14, 0x1, UPT ;  /* 0x000000010e00788c */ /* 0x000fe2000bf05270 */
[----:B------:R-:W-:-:S02]  /*2ab0*/  UMOV UR8, UR9 ;  /* 0x0000000900087c82 */ /* 0x000fc40008000000 */
[----:B------:R-:W-:Y:S01]  /*2ac0*/  UMOV UR4, UR5 ;  /* 0x0000000500047c82 */ /* 0x000fe20008000000 */
[----:B------:R-:W-:Y:S02]  /*2ad0*/  USHF.R.U32.HI UR13, URZ, UR13, UR8 ;  /* 0x0000000dff0d7299 */ /* 0x000fe40008011608 */
[----:B----4-:R-:W-:Y:S02]  /*2ae0*/  USHF.R.U32.HI UR4, URZ, UR11, UR4 ;  /* 0x0000000bff047299 */ /* 0x010fe40008011604 */
[----:B------:R-:W-:Y:S02]  /*2af0*/  USEL UR5, UR37, UR13, !UP2 ;  /* 0x0000000d25057287 */ /* 0x000fe4000d000000 */
[----:B------:R-:W-:-:S04]  /*2b00*/  USEL UR4, UR29, UR4, !UP0 ;  /* 0x000000041d047287 */ /* 0x000fc8000c000000 */
[----:B------:R-:W-:Y:S02]  /*2b10*/  UIADD3 UR8, UPT, UPT, UR5, -UR4, URZ ;  /* 0x8000000405087290 */ /* 0x000fe4000fffe0ff */
[----:B------:R-:W-:Y:S02]  /*2b20*/  UIADD3 UR4, UPT, UPT, -UR5, UR4, URZ ;  /* 0x0000000405047290 */ /* 0x000fe4000fffe1ff */
[----:B------:R-:W-:Y:S02]  /*2b30*/  UIMAD UR29, UR8, UR14, UR29 ;  /* 0x0000000e081d72a4 */ /* 0x000fe4000f8e021d */
[----:B------:R-:W-:-:S12]  /*2b40*/  UIMAD UR37, UR4, UR10, UR37 ;  /* 0x0000000a042572a4 */ /* 0x000fd8000f8e0225 */
.L_x_42:
[----:B------:R-:W-:Y:S01]  /*2b50*/  VIADD R11, R11, 0x1 ;  /* 0x000000010b0b7836 */ /* 0x000fe20000000000 */
[----:B------:R-:W-:Y:S01]  /*2b60*/  R2UR UR4, R88 ;  /* 0x00000000580472ca */ /* 0x000fe200000e0000 */
[----:B------:R-:W-:Y:S01]  /*2b70*/  UIADD3 UR31, UPT, UPT, UR37, UR63, URZ ;  /* 0x0000003f251f7290 */ /* 0x000fe2000fffe0ff */
[----:B------:R-:W-:Y:S02]  /*2b80*/  PLOP3.LUT P1, PT, PT, PT, PT, 0x80, 0x8 ;  /* 0x000000000008781c */ /* 0x000fe40003f2f070 */
[----:B------:R-:W-:-:S04]  /*2b90*/  ISETP.NE.AND P0, PT, R11, 0x2, PT ;  /* 0x000000020b00780c */ /* 0x000fc80003f05270 */
[----:B------:R-:W-:Y:S02]  /*2ba0*/  SEL R3, RZ, 0x1, P0 ;  /* 0x00000001ff037807 */ /* 0x000fe40000000000 */
[----:B------:R-:W-:Y:S02]  /*2bb0*/  SEL R11, R11, RZ, P0 ;  /* 0x000000ff0b0b7207 */ /* 0x000fe40000000000 */
[----:B------:R-:W-:Y:S01]  /*2bc0*/  LOP3.LUT R10, R10, R3, RZ, 0x3c, !PT ;  /* 0x000000030a0a7212 */ /* 0x000fe200078e3cff */
[----:B------:R-:W-:Y:S01]  /*2bd0*/  UIADD3 UR30, UPT, UPT, UR29, UR4, URZ ;  /* 0x000000041d1e7290 */ /* 0x000fe2000fffe0ff */
[----:B------:R-:W-:Y:S11]  /*2be0*/  BRA.U UP1, `(.L_x_43) ;  /* 0xfffffff1012c7547 */ /* 0x000ff6000b83ffff */
[----:B------:R-:W-:Y:S01]  /*2bf0*/  UIADD3 UR8, UPT, UPT, UR6, 0xd0, URZ ;  /* 0x000000d006087890 */ /* 0x000fe2000fffe0ff */
[----:B------:R-:W-:-:S03]  /*2c00*/  SHF.L.U32 R3, R12, 0x1f, RZ ;  /* 0x0000001f0c037819 */ /* 0x000fc600000006ff */
[----:B------:R-:W-:-:S09]  /*2c10*/  ULEA UR4, UR7, UR8, 0x3 ;  /* 0x0000000807047291 */ /* 0x000fd2000f8e18ff */
[----:B------:R-:W2:Y:S02]  /*2c20*/  SYNCS.PHASECHK.TRANS64.TRYWAIT P0, [UR4], R3 ;  /* 0x00000003ff0075a7 */ /* 0x000ea40008001104 */
[----:B--2---:R-:W-:Y:S05]  /*2c30*/  @!P0 BRA `(.L_x_44) ;  /* 0x0000006000f48947 */ /* 0x004fea0003800000 */
.L_x_151:
[----:B------:R-:W-:-:S04]  /*2c40*/  UIADD3 UR4, UPT, UPT, UR7, 0x1, URZ ;  /* 0x0000000107047890 */ /* 0x000fc8000fffe0ff */
[----:B------:R-:W-:-:S04]  /*2c50*/  UISETP.NE.AND UP0, UPT, UR4, 0x1a, UPT ;  /* 0x0000001a0400788c */ /* 0x000fc8000bf05270 */
[----:B------:R-:W-:Y:S02]  /*2c60*/  USEL UR6, URZ, 0x1, UP0 ;  /* 0x00000001ff067887 */ /* 0x000fe40008000000 */
[----:B------:R-:W-:-:S04]  /*2c70*/  USEL UR4, UR4, URZ, UP0 ;  /* 0x000000ff04047287 */ /* 0x000fc80008000000 */
[----:B------:R-:W-:Y:S01]  /*2c80*/  ULEA UR5, UR4, UR8, 0x3 ;  /* 0x0000000804057291 */ /* 0x000fe2000f8e18ff */
[----:B------:R-:W-:-:S04]  /*2c90*/  LOP3.LUT R2, R12, UR6, RZ, 0x3c, !PT ;  /* 0x000000060c027c12 */ /* 0x000fc8000f8e3cff */
[----:B-1----:R-:W-:-:S04]  /*2ca0*/  SHF.L.U32 R3, R2, 0x1f, RZ ;  /* 0x0000001f02037819 */ /* 0x002fc800000006ff */
[----:B------:R-:W1:Y:S02]  /*2cb0*/  SYNCS.PHASECHK.TRANS64.TRYWAIT P0, [UR5], R3 ;  /* 0x00000003ff0075a7 */ /* 0x000e640008001105 */
[----:B-1----:R-:W-:Y:S05]  /*2cc0*/  @!P0 BRA `(.L_x_45) ;  /* 0x0000006000e88947 */ /* 0x002fea0003800000 */
.L_x_153:
        /* <DEDUP_REMOVED lines=9> */
.L_x_155:
        /* <DEDUP_REMOVED lines=9> */
.L_x_157:
        /* <DEDUP_REMOVED lines=9> */
.L_x_159:
        /* <DEDUP_REMOVED lines=9> */
.L_x_161:
        /* <DEDUP_REMOVED lines=9> */
.L_x_163:
        /* <DEDUP_REMOVED lines=9> */
.L_x_165:
        /* <DEDUP_REMOVED lines=9> */
.L_x_167:
        /* <DEDUP_REMOVED lines=9> */
.L_x_169:
        /* <DEDUP_REMOVED lines=9> */
.L_x_171:
        /* <DEDUP_REMOVED lines=9> */
.L_x_173:
        /* <DEDUP_REMOVED lines=9> */
.L_x_175:
        /* <DEDUP_REMOVED lines=9> */
.L_x_177:
        /* <DEDUP_REMOVED lines=9> */
.L_x_179:
        /* <DEDUP_REMOVED lines=9> */
.L_x_181:
        /* <DEDUP_REMOVED lines=9> */
.L_x_183:
        /* <DEDUP_REMOVED lines=9> */
.L_x_185:
        /* <DEDUP_REMOVED lines=9> */
.L_x_187:
        /* <DEDUP_REMOVED lines=9> */
.L_x_189:
        /* <DEDUP_REMOVED lines=9> */
.L_x_191:
        /* <DEDUP_REMOVED lines=9> */
.L_x_193:
        /* <DEDUP_REMOVED lines=9> */
.L_x_195:
        /* <DEDUP_REMOVED lines=9> */
.L_x_197:
        /* <DEDUP_REMOVED lines=9> */
.L_x_199:
[----:B------:R-:W-:-:S04]  /*39c0*/  UIADD3 UR4, UPT, UPT, UR4, 0x1, URZ ;  /* 0x0000000104047890 */ /* 0x000fc8000fffe0ff */
[----:B------:R-:W-:-:S04]  /*39d0*/  UISETP.NE.AND UP0, UPT, UR4, 0x1a, UPT ;  /* 0x0000001a0400788c */ /* 0x000fc8000bf05270 */
[----:B------:R-:W-:Y:S02]  /*39e0*/  USEL UR5, URZ, 0x1, UP0 ;  /* 0x00000001ff057887 */ /* 0x000fe40008000000 */
[----:B------:R-:W-:-:S04]  /*39f0*/  USEL UR4, UR4, URZ, UP0 ;  /* 0x000000ff04047287 */ /* 0x000fc80008000000 */
[----:B------:R-:W-:Y:S01]  /*3a00*/  ULEA UR4, UR4, UR8, 0x3 ;  /* 0x0000000804047291 */ /* 0x000fe2000f8e18ff */
[----:B-1----:R-:W-:-:S04]  /*3a10*/  LOP3.LUT R3, R2, UR5, RZ, 0x3c, !PT ;  /* 0x0000000502037c12 */ /* 0x002fc8000f8e3cff */
[----:B------:R-:W-:Y:S01]  /*3a20*/  SHF.L.U32 R3, R3, 0x1f, RZ ;  /* 0x0000001f03037819 */ /* 0x000fe200000006ff */
[----:B------:R-:W-:-:S07]  /*3a30*/  IMAD.U32 R0, RZ, RZ, UR4 ;  /* 0x00000004ff007e24 */ /* 0x000fce000f8e00ff */
.L_x_69:
[----:B-1----:R1:W2:Y:S02]  /*3a40*/  SYNCS.PHASECHK.TRANS64.TRYWAIT P0, [R0+URZ], R3 ;  /* 0x00000003000075a7 */ /* 0x0022a400080011ff */
[----:B--2---:R-:W-:Y:S05]  /*3a50*/  @!P0 NANOSLEEP.SYNCS 0x989680 ;  /* 0x009896800000895d */ /* 0x004fea0003900000 */
[----:B------:R-:W2:Y:S02]  /*3a60*/  @!P0 SYNCS.PHASECHK.TRANS64 P0, [R0+URZ], R3 ;  /* 0x00000003000085a7 */ /* 0x000ea400080010ff */
[----:B--2---:R-:W-:Y:S05]  /*3a70*/  @P0 EXIT ;  /* 0x000000000000094d */ /* 0x004fea0003800000 */
[----:B------:R-:W-:Y:S05]  /*3a80*/  BRA `(.L_x_69) ;  /* 0xfffffffc00ec7947 */ /* 0x000fea000383ffff */
.L_x_23:
[----:B------:R-:W-:-:S04]  /*3a90*/  UISETP.NE.AND UP0, UPT, UR46, URZ, UPT ;  /* 0x000000ff2e00728c */ /* 0x000fc8000bf05270 */
[----:B------:R-:W-:-:S09]  /*3aa0*/  UISETP.NE.OR UP0, UPT, UR18, 0x1, UP0 ;  /* 0x000000011200788c */ /* 0x000fd20008705670 */
[----:B------:R-:W-:Y:S05]  /*3ab0*/  BRA.U UP0, `(.L_x_70) ;  /* 0x0000000500487547 */ /* 0x000fea000b800000 */
[----:B------:R-:W-:Y:S01]  /*3ac0*/  ISETP.GE.U32.AND P2, PT, R0, 0x8, PT ;  /* 0x000000080000780c */ /* 0x000fe20003f46070 */
[----:B------:R-:W-:Y:S01]  /*3ad0*/  IMAD.MOV.U32 R12, RZ, RZ, 0x1 ;  /* 0x00000001ff0c7424 */ /* 0x000fe200078e00ff */
[----:B------:R-:W-:Y:S02]  /*3ae0*/  CS2R R10, SRZ ;  /* 0x00000000000a7805 */ /* 0x000fe4000001ff00 */
[----:B------:R-:W-:Y:S01]  /*3af0*/  CS2R R8, SRZ ;  /* 0x0000000000087805 */ /* 0x000fe2000001ff00 */
[----:B------:R-:W-:Y:S01]  /*3b00*/  UMOV UR6, 0x400 ;  /* 0x0000040000067882 */ /* 0x000fe20000000000 */
[----:B------:R-:W-:Y:S01]  /*3b10*/  UMOV UR5, URZ ;  /* 0x000000ff00057c82 */ /* 0x000fe20008000000 */
[----:B------:R-:W-:-:S12]  /*3b20*/  ULEA UR6, UR46, UR6, 0x18 ;  /* 0x000000062e067291 */ /* 0x000fd8000f8ec0ff */
.L_x_74:
[----:B------:R-:W-:Y:S02]  /*3b30*/  LEA R2, R8, UR6, 0x3 ;  /* 0x0000000608027c11 */ /* 0x000fe4000f8e18ff */
[----:B------:R-:W-:-:S03]  /*3b40*/  SHF.L.U32 R5, R9, 0x1f, RZ ;  /* 0x0000001f09057819 */ /* 0x000fc600000006ff */
[----:B------:R-:W-:Y:S01]  /*3b50*/  VIADD R4, R2, 0x240 ;  /* 0x0000024002047836 */ /* 0x000fe20000000000 */
[----:B------:R-:W2:Y:S02]  /*3b60*/  SYNCS.PHASECHK.TRANS64.TRYWAIT P0, [R2+URZ+0x230], R5 ;  /* 0x00023005020075a7 */ /* 0x000ea400080011ff */
[----:B--2---:R-:W-:Y:S05]  /*3b70*/  @!P0 BRA `(.L_x_71) ;  /* 0x0000005c007c8947 */ /* 0x004fea0003800000 */
.L_x_200:
[----:B------:R-:W-:Y:S01]  /*3b80*/  ULEA UR4, UR5, UR6, 0x3 ;  /* 0x0000000605047291 */ /* 0x000fe2000f8e18ff */
[----:B------:R-:W-:Y:S02]  /*3b90*/  PRMT R4, RZ, 0x654, R4 ;  /* 0x00000654ff047816 */ /* 0x000fe40000000004 */
[----:B--2---:R-:W-:Y:S01]  /*3ba0*/  SHF.L.U32 R5, R12, 0x1f, RZ ;  /* 0x0000001f0c057819 */ /* 0x004fe200000006ff */
[----:B------:R-:W-:Y:S01]  /*3bb0*/  UIADD3 UR7, UPT, UPT, UR4, 0x1d0, URZ ;  /* 0x000001d004077890 */ /* 0x000fe2000fffe0ff */
[----:B------:R2:W-:Y:S05]  /*3bc0*/  SYNCS.ARRIVE.TRANS64.RED.A1T0 RZ, [R4+URZ], RZ ;  /* 0x000000ff04ff79a7 */ /* 0x0005ea00081004ff */
[----:B------:R-:W-:Y:S01]  /*3bd0*/  IMAD.U32 R7, RZ, RZ, UR7 ;  /* 0x00000007ff077e24 */ /* 0x000fe2000f8e00ff */
[----:B------:R-:W3:Y:S04]  /*3be0*/  SYNCS.PHASECHK.TRANS64.TRYWAIT P0, [UR4+0x1e0], R5 ;  /* 0x0001e005ff0075a7 */ /* 0x000ee80008001104 */
[----:B------:R-:W-:Y:S01]  /*3bf0*/  PRMT R6, R0, 0x654, R7 ;  /* 0x0000065400067816 */ /* 0x000fe20000000007 */
[----:B--2---:R-:W-:Y:S01]  /*3c00*/  @!P2 IMAD.MOV.U32 R4, RZ, RZ, 0x10 ;  /* 0x00000010ff04a424 */ /* 0x004fe200078e00ff */
[----:B---3--:R-:W-:Y:S06]  /*3c10*/  @!P0 BRA `(.L_x_72) ;  /* 0x0000005c00688947 */ /* 0x008fec0003800000 */
.L_x_202:
[----:B------:R-:W-:Y:S01]  /*3c20*/  ULEA UR8, UR5, UR6, 0x4 ;  /* 0x0000000605087291 */ /* 0x000fe2000f8e20ff */
[----:B------:R-:W-:Y:S01]  /*3c30*/  SEL R3, R6, R3, !P2 ;  /* 0x0000000306037207 */ /* 0x000fe20005000000 */
[----:B------:R-:W-:Y:S01]  /*3c40*/  UIADD3 UR9, UPT, UPT, UR4, 0x1d0, URZ ;  /* 0x000001d004097890 */ /* 0x000fe2000fffe0ff */
[----:B--2---:R-:W-:Y:S01]  /*3c50*/  LEA R2, R11, UR6, 0x3 ;  /* 0x000000060b027c11 */ /* 0x004fe2000f8e18ff */
[----:B------:R-:W-:Y:S01]  /*3c60*/  UIADD3 UR8, UPT, UPT, UR8, 0x260, URZ ;  /* 0x0000026008087890 */ /* 0x000fe2000fffe0ff */
[----:B------:R-:W-:Y:S01]  /*3c70*/  SHF.L.U32 R5, R10, 0x1f, RZ ;  /* 0x0000001f0a057819 */ /* 0x000fe200000006ff */
[----:B------:R2:W-:Y:S01]  /*3c80*/  @!P2 SYNCS.ARRIVE.TRANS64.RED RZ, [R3+URZ], R4 ;  /* 0x0000000403ffa9a7 */ /* 0x0005e200080004ff */
[----:B------:R-:W-:Y:S01]  /*3c90*/  UIADD3 UR4, UPT, UPT, UR5, 0x1, URZ ;  /* 0x0000000105047890 */ /* 0x000fe2000fffe0ff */
[----:B------:R-:W-:-:S03]  /*3ca0*/  VIADD R8, R8, 0x1 ;  /* 0x0000000108087836 */ /* 0x000fc60000000000 */
[----:B------:R-:W-:Y:S02]  /*3cb0*/  UISETP.NE.AND UP0, UPT, UR4, 0x2, UPT ;  /* 0x000000020400788c */ /* 0x000fe4000bf05270 */
[----:B------:R-:W-:Y:S06]  /*3cc0*/  UGETNEXTWORKID.BROADCAST [UR8], [UR9] ;  /* 0x00000000080073ca */ /* 0x000fec0008000100 */
[----:B------:R-:W-:Y:S01]  /*3cd0*/  USEL UR7, URZ, 0x1, UP0 ;  /* 0x00000001ff077887 */ /* 0x000fe20008000000 */
[----:B------:R-:W-:Y:S01]  /*3ce0*/  ISETP.NE.AND P0, PT, R8, 0x2, PT ;  /* 0x000000020800780c */ /* 0x000fe20003f05270 */
[----:B------:R-:W-:Y:S01]  /*3cf0*/  USEL UR5, UR4, URZ, UP0 ;  /* 0x000000ff04057287 */ /* 0x000fe20008000000 */
[----:B------:R-:W3:Y:S03]  /*3d00*/  SYNCS.PHASECHK.TRANS64.TRYWAIT P1, [R2+URZ+0x1d0], R5 ;  /* 0x0001d005020075a7 */ /* 0x000ee600080211ff */
[----:B------:R-:W-:Y:S01]  /*3d10*/  LOP3.LUT R12, R12, UR7, RZ, 0x3c, !PT ;  /* 0x000000070c0c7c12 */ /* 0x000fe2000f8e3cff */
[----:B--23--:R-:W-:Y:S07]  /*3d20*/  @!P1 BRA `(.L_x_73) ;  /* 0x0000005c003c9947 */ /* 0x00cfee0003800000 */
.L_x_203:
[C---:B------:R-:W-:Y:S01]  /*3d30*/  LEA R4, R11.reuse, UR6, 0x4 ;  /* 0x000000060b047c11 */ /* 0x040fe2000f8e20ff */
[----:B--2---:R-:W-:Y:S01]  /*3d40*/  VIADD R2, R2, 0x1e0 ;  /* 0x000001e002027836 */ /* 0x004fe20000000000 */
[----:B------:R-:W-:Y:S01]  /*3d50*/  SEL R8, R8, RZ, P0 ;  /* 0x000000ff08087207 */ /* 0x000fe20000000000 */
[----:B------:R-:W-:-:S03]  /*3d60*/  VIADD R11, R11, 0x1 ;  /* 0x000000010b0b7836 */ /* 0x000fc60000000000 */
[----:B------:R-:W2:Y:S01]  /*3d70*/  LDS.128 R4, [R4+0x260] ;  /* 0x0002600004047984 */ /* 0x000ea20000000c00 */
[----:B------:R-:W-:Y:S02]  /*3d80*/  PRMT R2, RZ, 0x654, R2 ;  /* 0x00000654ff027816 */ /* 0x000fe40000000002 */
[C---:B------:R-:W-:Y:S01]  /*3d90*/  ISETP.NE.AND P1, PT, R11.reuse, 0x2, PT ;  /* 0x000000020b00780c */ /* 0x040fe20003f25270 */
[----:B------:R-:W-:Y:S01]  /*3da0*/  @!PT LDS RZ, [RZ] ;  /* 0x00000000fffff984 */ /* 0x000fe20000000800 */
[----:B------:R-:W-:Y:S01]  /*3db0*/  @!PT LDS RZ, [RZ] ;  /* 0x00000000fffff984 */ /* 0x000fe20000000800 */
[----:B------:R-:W-:Y:S01]  /*3dc0*/  @!PT LDS RZ, [RZ] ;  /* 0x00000000fffff984 */ /* 0x000fe20000000800 */
[----:B------:R-:W-:Y:S01]  /*3dd0*/  @!PT LDS RZ, [RZ] ;  /* 0x00000000fffff984 */ /* 0x000fe20000000800 */
[----:B------:R3:W-:Y:S06]  /*3de0*/  MEMBAR.ALL.CTA ;  /* 0x0000000000007992 */ /* 0x0007ec0000008000 */
[----:B---3--:R-:W3:Y:S01]  /*3df0*/  FENCE.VIEW.ASYNC.S ;  /* 0x00000000000073c6 */ /* 0x008ee20000000000 */
[----:B------:R-:W-:Y:S01]  /*3e00*/  SEL R11, R11, RZ, P1 ;  /* 0x000000ff0b0b7207 */ /* 0x000fe20000800000 */
[----:B---3--:R3:W-:Y:S01]  /*3e10*/  SYNCS.ARRIVE.TRANS64.RED.A1T0 RZ, [R2+URZ], RZ ;  /* 0x000000ff02ff79a7 */ /* 0x0087e200081004ff */
[----:B--2---:R-:W-:-:S02]  /*3e20*/  LOP3.LUT P3, RZ, R6, 0x1, RZ, 0xc0, !PT ;  /* 0x0000000106ff7812 */ /* 0x004fc4000786c0ff */
[----:B------:R-:W-:-:S04]  /*3e30*/  SEL R5, RZ, 0x1, P1 ;  /* 0x00000001ff057807 */ /* 0x000fc80000800000 */
[----:B------:R-:W-:Y:S02]  /*3e40*/  LOP3.LUT R10, R10, R5, RZ, 0x3c, !PT ;  /* 0x000000050a0a7212 */ /* 0x000fe400078e3cff */
[----:B---3--:R-:W-:-:S04]  /*3e50*/  SEL R2, RZ, 0x1, P0 ;  /* 0x00000001ff027807 */ /* 0x008fc80000000000 */
[----:B------:R-:W-:Y:S01]  /*3e60*/  LOP3.LUT R9, R9, R2, RZ, 0x3c, !PT ;  /* 0x0000000209097212 */ /* 0x000fe200078e3cff */
[----:B------:R-:W-:Y:S06]  /*3e70*/  @P3 BRA `(.L_x_74) ;  /* 0xfffffffc002c3947 */ /* 0x000fec000383ffff */
[----:B------:R-:W-:Y:S01]  /*3e80*/  ULEA UR4, UR5, UR6, 0x3 ;  /* 0x0000000605047291 */ /* 0x000fe2000f8e18ff */
[----:B------:R-:W-:-:S08]  /*3e90*/  SHF.L.U32 R3, R12, 0x1f, RZ ;  /* 0x0000001f0c037819 */ /* 0x000fd000000006ff */
[----:B------:R-:W2:Y:S02]  /*3ea0*/  SYNCS.PHASECHK.TRANS64 P0, [UR4+0x1e0], R3 ;  /* 0x0001e003ff0075a7 */ /* 0x000ea40008001004 */
[----:B--2---:R-:W-:Y:S05]  /*3eb0*/  @P0 BRA `(.L_x_75) ;  /* 0x0000000000080947 */ /* 0x004fea0003800000 */
[----:B------:R-:W2:Y:S02]  /*3ec0*/  SYNCS.PHASECHK.TRANS64.TRYWAIT P0, [UR4+0x1e0], R3 ;  /* 0x0001e003ff0075a7 */ /* 0x000ea40008001104 */
[----:B--2---:R-:W-:Y:S05]  /*3ed0*/  @!P0 BRA `(.L_x_76) ;  /* 0x0000005800e48947 */ /* 0x004fea0003800000 */
.L_x_75:
[----:B------:R-:W-:-:S04]  /*3ee0*/  UIADD3 UR7, UPT, UPT, UR5, 0x1, URZ ;  /* 0x0000000105077890 */ /* 0x000fc8000fffe0ff */
[----:B------:R-:W-:-:S04]  /*3ef0*/  UISETP.NE.AND UP0, UPT, UR7, 0x2, UPT ;  /* 0x000000020700788c */ /* 0x000fc8000bf05270 */
[----:B------:R-:W-:Y:S02]  /*3f00*/  USEL UR8, URZ, 0x1, UP0 ;  /* 0x00000001ff087887 */ /* 0x000fe40008000000 */
[----:B------:R-:W-:-:S04]  /*3f10*/  USEL UR7, UR7, URZ, UP0 ;  /* 0x000000ff07077287 */ /* 0x000fc80008000000 */
[----:B------:R-:W-:Y:S01]  /*3f20*/  ULEA UR7, UR7, UR6, 0x3 ;  /* 0x0000000607077291 */ /* 0x000fe2000f8e18ff */
[----:B--2---:R-:W-:-:S04]  /*3f30*/  LOP3.LUT R3, R12, UR8, RZ, 0x3c, !PT ;  /* 0x000000080c037c12 */ /* 0x004fc8000f8e3cff */
[----:B------:R-:W-:-:S04]  /*3f40*/  SHF.L.U32 R0, R3, 0x1f, RZ ;  /* 0x0000001f03007819 */ /* 0x000fc800000006ff */
[----:B------:R-:W2:Y:S02]  /*3f50*/  SYNCS.PHASECHK.TRANS64 P0, [UR7+0x1e0], R0 ;  /* 0x0001e000ff0075a7 */ /* 0x000ea40008001007 */
[----:B-12---:R-:W-:Y:S05]  /*3f60*/  @P0 EXIT ;  /* 0x000000000000094d */ /* 0x006fea0003800000 */
[----:B------:R-:W-:Y:S02]  /*3f70*/  SHF.L.U32 R3, R3, 0x1f, RZ ;  /* 0x0000001f03037819 */ /* 0x000fe400000006ff */
[----:B------:R-:W-:-:S07]  /*3f80*/  MOV R0, UR7 ;  /* 0x0000000700007c02 */ /* 0x000fce0008000f00 */
.L_x_77:
[----:B-1----:R1:W2:Y:S02]  /*3f90*/  SYNCS.PHASECHK.TRANS64.TRYWAIT P0, [R0+URZ+0x1e0], R3 ;  /* 0x0001e003000075a7 */ /* 0x0022a400080011ff */
[----:B--2---:R-:W-:Y:S05]  /*3fa0*/  @!P0 NANOSLEEP.SYNCS 0x989680 ;  /* 0x009896800000895d */ /* 0x004fea0003900000 */
[----:B------:R-:W2:Y:S02]  /*3fb0*/  @!P0 SYNCS.PHASECHK.TRANS64 P0, [R0+URZ+0x1e0], R3 ;  /* 0x0001e003000085a7 */ /* 0x000ea400080010ff */
[----:B--2---:R-:W-:Y:S05]  /*3fc0*/  @P0 EXIT ;  /* 0x000000000000094d */ /* 0x004fea0003800000 */
[----:B------:R-:W-:Y:S05]  /*3fd0*/  BRA `(.L_x_77) ;  /* 0xfffffffc00ec7947 */ /* 0x000fea000383ffff */
.L_x_70:
[----:B------:R-:W-:Y:S05]  /*3fe0*/  BRA.U UP5, `(.L_x_78) ;  /* 0x0000001105a07547 */ /* 0x000fea000b800000 */
[----:B------:R-:W-:Y:S01]  /*3ff0*/  UMOV UR4, 0x40 ;  /* 0x0000004000047882 */ /* 0x000fe20000000000 */
[----:B------:R-:W-:Y:S01]  /*4000*/  NOP ;  /* 0x0000000000007918 */ /* 0x000fe20000000000 */
[----:B------:R-:W-:Y:S01]  /*4010*/  ULEA UR5, UR46, UR4, 0x18 ;  /* 0x000000042e057291 */ /* 0x000fe2000f8ec0ff */
[----:B------:R-:W-:Y:S02]  /*4020*/  UMOV UR6, 0x400 ;  /* 0x0000040000067882 */ /* 0x000fe40000000000 */
[----:B------:R-:W-:-:S06]  /*4030*/  ULEA UR6, UR46, UR6, 0x18 ;  /* 0x000000062e067291 */ /* 0x000fcc000f8ec0ff */
[----:B------:R-:W2:Y:S02]  /*4040*/  LDS.U8 R0, [UR5+0x1c] ;  /* 0x00001c05ff007984 */ /* 0x000ea40008000000 */
[----:B--2---:R-:W-:-:S13]  /*4050*/  ISETP.NE.AND P0, PT, R0, RZ, PT ;  /* 0x000000ff0000720c */ /* 0x004fda0003f05270 */
[----:B------:R-:W-:Y:S05]  /*4060*/  @P0 BRA `(.L_x_79) ;  /* 0x0000000400080947 */ /* 0x000fea0003800000 */
[----:B------:R-:W-:Y:S02]  /*4070*/  UISETP.NE.U32.AND UP1, UPT, UR33, 0x1, UPT ;  /* 0x000000012100788c */ /* 0x000fe4000bf25070 */
[----:B------:R-:W-:-:S07]  /*4080*/  UIADD3 UR7, UPT, UPT, UR5, 0x8, URZ ;  /* 0x0000000805077890 */ /* 0x000fce000fffe0ff */
[----:B------:R-:W-:Y:S05]  /*4090*/  BRA.U !UP1, `(.L_x_80) ;  /* 0x00000001099c7547 */ /* 0x000fea000b800000 */
[----:B------:R-:W-:Y:S01]  /*40a0*/  ELECT P0, URZ, PT ;  /* 0x0000000000ff782f */ /* 0x000fe20003800000 */
[----:B------:R-:W-:-:S12]  /*40b0*/  BSSY B0, `(.L_x_80) ;  /* 0x0000025000007945 */ /* 0x000fd80003800000 */
[----:B------:R-:W-:Y:S05]  /*40c0*/  @!P0 BRA `(.L_x_81) ;  /* 0x00000000008c8947 */ /* 0x000fea0003800000 */
[----:B------:R-:W-:-:S05]  /*40d0*/  UMOV UR4, 0x10 ;  /* 0x0000001000047882 */ /* 0x000fca0000000000 */
[----:B------:R-:W-:Y:S04]  /*40e0*/  DEPBAR.LE SB2, 0x36 ;  /* 0x0000ad800000791a */ /* 0x000fe80000000000 */
[----:B------:R-:W2:Y:S02]  /*40f0*/  UTCATOMSWS.2CTA.FIND_AND_SET.ALIGN UP0, UR4, UR4 ;  /* 0x00000004000475e3 */ /* 0x000ea40008200800 */
[----:B--2---:R-:W-:Y:S01]  /*4100*/  MOV R11, UR4 ;  /* 0x00000004000b7c02 */ /* 0x004fe20008000f00 */
[----:B------:R-:W-:Y:S06]  /*4110*/  BRA.U UP0, `(.L_x_82) ;  /* 0x0000000100187547 */ /* 0x000fec000b800000 */
.L_x_83:
[----:B------:R-:W-:Y:S05]  /*4120*/  NANOSLEEP 0x64 ;  /* 0x000000640000795d */ /* 0x000fea0003800000 */
[----:B------:R-:W-:-:S05]  /*4130*/  UMOV UR4, 0x10 ;  /* 0x0000001000047882 */ /* 0x000fca0000000000 */
[----:B------:R-:W-:Y:S04]  /*4140*/  DEPBAR.LE SB2, 0x36 ;  /* 0x0000ad800000791a */ /* 0x000fe80000000000 */
[----:B------:R-:W2:Y:S02]  /*4150*/  UTCATOMSWS.2CTA.FIND_AND_SET.ALIGN UP0, UR4, UR4 ;  /* 0x00000004000475e3 */ /* 0x000ea40008200800 */
[----:B--2---:R-:W-:Y:S01]  /*4160*/  MOV R11, UR4 ;  /* 0x00000004000b7c02 */ /* 0x004fe20008000f00 */
[----:B------:R-:W-:Y:S05]  /*4170*/  BRA.U !UP0, `(.L_x_83) ;  /* 0xfffffffd08e87547 */ /* 0x000fea000b83ffff */
.L_x_82:
[----:B------:R-:W2:Y:S01]  /*4180*/  LDS R7, [UR5+0x10] ;  /* 0x00001005ff077984 */ /* 0x000ea20008000800 */
[----:B------:R-:W-:Y:S01]  /*4190*/  IMAD.U32 R5, RZ, RZ, UR6 ;  /* 0x00000006ff057e24 */ /* 0x000fe2000f8e00ff */
[----:B------:R-:W-:-:S03]  /*41a0*/  MOV R4, UR34 ;  /* 0x0000002200047c02 */ /* 0x000fc60008000f00 */
[----:B------:R-:W-:Y:S01]  /*41b0*/  VIADD R5, R5, 0x280 ;  /* 0x0000028005057836 */ /* 0x000fe20000000000 */
[----:B--2---:R-:W-:-:S04]  /*41c0*/  SHF.L.U32 R7, R7, 0x1f, RZ ;  /* 0x0000001f07077819 */ /* 0x004fc800000006ff */
[----:B------:R-:W2:Y:S02]  /*41d0*/  SYNCS.PHASECHK.TRANS64.TRYWAIT P0, [UR5+0x8], R7 ;  /* 0x00000807ff0075a7 */ /* 0x000ea40008001105 */
[----:B--2---:R-:W-:Y:S05]  /*41e0*/  @P0 BRA `(.L_x_84) ;  /* 0x0000000000080947 */ /* 0x004fea0003800000 */
[----:B------:R-:W2:Y:S02]  /*41f0*/  SYNCS.PHASECHK.TRANS64.TRYWAIT P0, [UR5+0x8], R7 ;  /* 0x00000807ff0075a7 */ /* 0x000ea40008001105 */
[----:B--2---:R-:W-:Y:S05]  /*4200*/  @!P0 BRA `(.L_x_85) ;  /* 0x0000005800308947 */ /* 0x004fea0003800000 */
.L_x_84:
[----:B--2---:R-:W-:Y:S01]  /*4210*/  HFMA2 R0, -RZ, RZ, 0, 5.9604644775390625e-08 ;  /* 0x00000001ff007431 */ /* 0x004fe200000001ff */
[----:B------:R-:W-:Y:S01]  /*4220*/  UPRMT UR4, UR34, 0x654, UR7 ;  /* 0x0000065422047896 */ /* 0x000fe20008000007 */
[----:B------:R-:W-:Y:S01]  /*4230*/  IMAD.MOV.U32 R8, RZ, RZ, 0xffff ;  /* 0x0000ffffff087424 */ /* 0x000fe200078e00ff */
[----:B------:R-:W-:Y:S01]  /*4240*/  PRMT R4, R4, 0x654, R5 ;  /* 0x0000065404047816 */ /* 0x000fe20000000005 */
[----:B------:R-:W-:Y:S02]  /*4250*/  IMAD.MOV.U32 R6, RZ, RZ, 0x4 ;  /* 0x00000004ff067424 */ /* 0x000fe400078e00ff */
[----:B------:R-:W-:Y:S01]  /*4260*/  IMAD.SHL.U32 R9, R11, 0x20, RZ ;  /* 0x000000200b097824 */ /* 0x000fe200078e00ff */
[----:B------:R-:W-:Y:S02]  /*4270*/  MOV R5, UR4 ;  /* 0x0000000400057c02 */ /* 0x000fe40008000f00 */
[-C--:B------:R-:W-:Y:S01]  /*4280*/  SHF.L.U32 R8, R8, R11.reuse, RZ ;  /* 0x0000000b08087219 */ /* 0x080fe200000006ff */
[----:B------:R2:W-:Y:S01]  /*4290*/  SYNCS.ARRIVE.TRANS64.RED RZ, [UR4], R6 ;  /* 0x00000006ffff79a7 */ /* 0x0005e20008000404 */
[----:B------:R-:W-:Y:S01]  /*42a0*/  SHF.L.U32 R7, R0, R11, RZ ;  /* 0x0000000b00077219 */ /* 0x000fe200000006ff */
[----:B------:R2:W-:Y:S04]  /*42b0*/  STS [UR6+0x280], R9 ;  /* 0x00028009ff007988 */ /* 0x0005e80008000806 */
[----:B------:R2:W-:Y:S04]  /*42c0*/  STAS [R4.64], R11 ;  /* 0x0000000b04007dbd */ /* 0x0005e8000c0008ff */
[----:B------:R2:W-:Y:S04]  /*42d0*/  ATOMS.OR RZ, [UR5+0x14], R8 ;  /* 0x00001408ffff798c */ /* 0x0005e8000b000005 */
[----:B------:R2:W-:Y:S04]  /*42e0*/  ATOMS.OR RZ, [UR5+0x18], R7 ;  /* 0x00001807ffff798c */ /* 0x0005e8000b000005 */
[----:B------:R2:W-:Y:S02]  /*42f0*/  ATOMS.XOR RZ, [UR5+0x10], R0 ;  /* 0x00001000ffff798c */ /* 0x0005e4000b800005 */
.L_x_81:
[----:B-1----:R-:W-:Y:S05]  /*4300*/  BSYNC B0 ;  /* 0x0000000000007941 */ /* 0x002fea0003800000 */
.L_x_80:
[----:B------:R-:W-:Y:S05]  /*4310*/  BRA.U UP1, `(.L_x_86) ;  /* 0x00000001016c7547 */ /* 0x000fea000b800000 */
[----:B------:R-:W-:-:S03]  /*4320*/  UMOV UR4, 0xffffffff ;  /* 0xffffffff00047882 */ /* 0x000fc60000000000 */
[----:B------:R-:W-:Y:S05]  /*4330*/  BRA.DIV UR4, `(.L_x_87) ;  /* 0x0000005604fc7947 */ /* 0x000fea000b800000 */
[----:B------:R-:W-:-:S13]  /*4340*/  ELECT P6, URZ, PT ;  /* 0x0000000000ff782f */ /* 0x000fda00038c0000 */
.L_x_207:
[----:B------:R-:W-:Y:S05]  /*4350*/  @!P6 BRA `(.L_x_86) ;  /* 0x00000000005ce947 */ /* 0x000fea0003800000 */
[----:B--2---:R-:W2:Y:S02]  /*4360*/  LDS R5, [UR5+0x10] ;  /* 0x00001005ff057984 */ /* 0x004ea40008000800 */
[----:B--2---:R-:W-:-:S04]  /*4370*/  SHF.L.U32 R5, R5, 0x1f, RZ ;  /* 0x0000001f05057819 */ /* 0x004fc800000006ff */
[----:B------:R-:W2:Y:S02]  /*4380*/  SYNCS.PHASECHK.TRANS64.TRYWAIT P0, [UR5+0x8], R5 ;  /* 0x00000805ff0075a7 */ /* 0x000ea40008001105 */
[----:B--2---:R-:W-:Y:S05]  /*4390*/  @P0 BRA `(.L_x_88) ;  /* 0x0000000000080947 */ /* 0x004fea0003800000 */
[----:B------:R-:W2:Y:S02]  /*43a0*/  SYNCS.PHASECHK.TRANS64.TRYWAIT P0, [UR5+0x8], R5 ;  /* 0x00000805ff0075a7 */ /* 0x000ea40008001105 */
[----:B--2---:R-:W-:Y:S05]  /*43b0*/  @!P0 BRA `(.L_x_89) ;  /* 0x0000005400fc8947 */ /* 0x004fea0003800000 */
.L_x_88:
[----:B------:R-:W3:Y:S01]  /*43c0*/  LDS R7, [UR6+0x280] ;  /* 0x00028006ff077984 */ /* 0x000ee20008000800 */
[----:B--2---:R-:W-:Y:S02]  /*43d0*/  HFMA2 R0, -RZ, RZ, 0, 5.9604644775390625e-08 ;  /* 0x00000001ff007431 */ /* 0x004fe400000001ff */
[----:B------:R-:W-:Y:S01]  /*43e0*/  IMAD.MOV.U32 R4, RZ, RZ, 0xffff ;  /* 0x0000ffffff047424 */ /* 0x000fe200078e00ff */
[----:B------:R-:W-:Y:S01]  /*43f0*/  UPRMT UR4, UR34, 0x654, UR7 ;  /* 0x0000065422047896 */ /* 0x000fe20008000007 */
[----:B---3--:R-:W-:-:S03]  /*4400*/  IMAD.SHL.U32 R5, R7, 0x20, RZ ;  /* 0x0000002007057824 */ /* 0x008fc600078e00ff */
[-C--:B------:R-:W-:Y:S02]  /*4410*/  SHF.L.U32 R4, R4, R7.reuse, RZ ;  /* 0x0000000704047219 */ /* 0x080fe400000006ff */
[----:B------:R-:W-:Y:S01]  /*4420*/  SHF.L.U32 R7, R0, R7, RZ ;  /* 0x0000000700077219 */ /* 0x000fe200000006ff */
[----:B------:R3:W-:Y:S04]  /*4430*/  STS [UR6+0x280], R5 ;  /* 0x00028005ff007988 */ /* 0x0007e80008000806 */
[----:B------:R3:W-:Y:S04]  /*4440*/  ATOMS.OR RZ, [UR5+0x14], R4 ;  /* 0x00001404ffff798c */ /* 0x0007e8000b000005 */
[----:B------:R3:W-:Y:S01]  /*4450*/  ATOMS.OR RZ, [UR5+0x18], R7 ;  /* 0x00001807ffff798c */ /* 0x0007e2000b000005 */
[----:B------:R-:W-:Y:S03]  /*4460*/  SYNCS.ARRIVE.TRANS64.RED.A1T0 RZ, [UR4], RZ ;  /* 0x000000ffffff79a7 */ /* 0x000fe60008100404 */
[----:B------:R3:W-:Y:S01]  /*4470*/  ATOMS.XOR RZ, [UR5+0x10], R0 ;  /* 0x00001000ffff798c */ /* 0x0007e2000b800005 */
[----:B------:R-:W-:Y:S05]  /*4480*/  BRA `(.L_x_86) ;  /* 0x0000000000107947 */ /* 0x000fea0003800000 */
.L_x_79:
[----:B------:R-:W-:Y:S02]  /*4490*/  MOV R0, 0xffffffff ;  /* 0xffffffff00007802 */ /* 0x000fe40000000f00 */
[----:B------:R-:W-:-:S03]  /*44a0*/  MOV R4, 0x44d0 ;  /* 0x000044d000047802 */ /* 0x000fc60000000f00 */
[----:B------:R2:W-:Y:S04]  /*44b0*/  STS [UR6+0x280], R0 ;  /* 0x00028000ff007988 */ /* 0x0005e80008000806 */
[----:B-12--5:R-:W-:Y:S05]  /*44c0*/  CALL.REL.NOINC `($__internal_1_$__cuda_sm10x_tcgen05_guardrail_trap_phase_invalid_during_alloc) ;  /* 0x0000005c00447944 */ /* 0x026fea0003c00000 */
.L_x_86:
[----:B------:R-:W-:Y:S05]  /*44d0*/  WARPSYNC.ALL ;  /* 0x0000000000007948 */ /* 0x000fea0003800000 */
[----:B------:R-:W4:Y:S01]  /*44e0*/  S2UR UR4, SR_CgaCtaId ;  /* 0x00000000000479c3 */ /* 0x000f220000008800 */
[----:B------:R-:W-:Y:S01]  /*44f0*/  UMOV UR17, 0x400 ;  /* 0x0000040000117882 */ /* 0x000fe20000000000 */
[----:B------:R-:W-:-:S06]  /*4500*/  NOP ;  /* 0x0000000000007918 */ /* 0x000fcc0000000000 */
[----:B------:R-:W-:Y:S06]  /*4510*/  BAR.ARV 0x6, 0xa0 ;  /* 0x0182800000007b1d */ /* 0x000fec0000002000 */
[----:B------:R-:W1:Y:S01]  /*4520*/  LDCU UR6, c[0x0][0x38c] ;  /* 0x00007180ff0677ac */ /* 0x000e620008000800 */
[----:B------:R-:W-:Y:S01]  /*4530*/  LOP3.LUT R3, R3, 0xffff, RZ, 0xc0, !PT ;  /* 0x0000ffff03037812 */ /* 0x000fe200078ec0ff */
[----:B--2---:R-:W-:Y:S01]  /*4540*/  IMAD.MOV.U32 R9, RZ, RZ, 0x1 ;  /* 0x00000001ff097424 */ /* 0x004fe200078e00ff */
[----:B------:R-:W-:Y:S01]  /*4550*/  LOP3.LUT R2, R2, 0xffff, RZ, 0xc0, !PT ;  /* 0x0000ffff02027812 */ /* 0x000fe200078ec0ff */
[----:B------:R-:W-:Y:S01]  /*4560*/  IMAD.MOV.U32 R8, RZ, RZ, RZ ;  /* 0x000000ffff087224 */ /* 0x000fe200078e00ff */
[----:B------:R-:W-:Y:S01]  /*4570*/  R2UR UR20, R3 ;  /* 0x00000000031472ca */ /* 0x000fe200000e0000 */
[----:B------:R-:W-:Y:S01]  /*4580*/  UMOV UR24, URZ ;  /* 0x000000ff00187c82 */ /* 0x000fe20008000000 */
[----:B------:R-:W-:-:S02]  /*4590*/  R2UR UR30, R2 ;  /* 0x00000000021e72ca */ /* 0x000fc400000e0000 */
[----:B------:R-:W-:Y:S01]  /*45a0*/  CS2R R2, SRZ ;  /* 0x0000000000027805 */ /* 0x000fe2000001ff00 */
[----:B------:R-:W-:Y:S01]  /*45b0*/  UMOV UR15, URZ ;  /* 0x000000ff000f7c82 */ /* 0x000fe20008000000 */
[----:B----4-:R-:W-:Y:S01]  /*45c0*/  ULEA UR17, UR4, UR17, 0x18 ;  /* 0x0000001104117291 */ /* 0x010fe2000f8ec0ff */
[----:B------:R-:W-:Y:S01]  /*45d0*/  UMOV UR14, URZ ;  /* 0x000000ff000e7c82 */ /* 0x000fe20008000000 */
[----:B------:R-:W-:Y:S02]  /*45e0*/  UISETP.NE.AND UP3, UPT, UR33, URZ, UPT ;  /* 0x000000ff2100728c */ /* 0x000fe4000bf65270 */
[----:B------:R-:W-:Y:S02]  /*45f0*/  UIADD3 UR5, UPT, UPT, UR17, 0x4400, URZ ;  /* 0x0000440011057890 */ /* 0x000fe4000fffe0ff */
[----:B------:R-:W-:-:S03]  /*4600*/  UIADD3 UR4, UPT, UPT, UR17, 0x1e400, URZ ;  /* 0x0001e40011047890 */ /* 0x000fc6000fffe0ff */
[----:B---3--:R-:W2:Y:S01]  /*4610*/  LDS R0, [UR17+0x280] ;  /* 0x00028011ff007984 */ /* 0x008ea20008000800 */
[----:B-1----:R-:W-:Y:S02]  /*4620*/  UIADD3 UR6, UPT, UPT, UR6, 0x3f, URZ ;  /* 0x0000003f06067890 */ /* 0x002fe4000fffe0ff */
[----:B------:R-:W-:Y:S02]  /*4630*/  USHF.R.U32.HI UR5, URZ, 0x4, UR5 ;  /* 0x00000004ff057899 */ /* 0x000fe40008011605 */
[----:B------:R-:W-:Y:S02]  /*4640*/  USHF.R.S32.HI UR25, URZ, 0x1f, UR6 ;  /* 0x0000001fff197899 */ /* 0x000fe40008011406 */
[----:B------:R-:W-:Y:S02]  /*4650*/  USHF.R.U32.HI UR4, URZ, 0x4, UR4 ;  /* 0x00000004ff047899 */ /* 0x000fe40008011604 */
[----:B------:R-:W-:Y:S02]  /*4660*/  ULEA.HI UR25, UR25, UR6, URZ, 0x6 ;  /* 0x0000000619197291 */ /* 0x000fe4000f8f30ff */
[----:B------:R-:W-:-:S02]  /*4670*/  ULOP3.LUT UR5, UR5, 0x3fff, URZ, 0xc0, !UPT ;  /* 0x00003fff05057892 */ /* 0x000fc4000f8ec0ff */
[----:B------:R-:W-:Y:S02]  /*4680*/  USHF.R.S32.HI UR25, URZ, 0x6, UR25 ;  /* 0x00000006ff197899 */ /* 0x000fe40008011419 */
[----:B------:R-:W-:Y:S02]  /*4690*/  ULOP3.LUT UR22, UR4, 0x3fff, URZ, 0xc0, !UPT ;  /* 0x00003fff04167892 */ /* 0x000fe4000f8ec0ff */
[----:B------:R-:W-:Y:S02]  /*46a0*/  UISETP.LT.AND UP0, UPT, UR25, 0x1, UPT ;  /* 0x000000011900788c */ /* 0x000fe4000bf01270 */
[----:B------:R-:W-:Y:S02]  /*46b0*/  ULOP3.LUT UR21, UR5, 0x10000, URZ, 0xfc, !UPT ;  /* 0x0001000005157892 */ /* 0x000fe4000f8efcff */
[----:B------:R-:W-:Y:S02]  /*46c0*/  ULOP3.LUT UR22, UR22, 0x10000, URZ, 0xfc, !UPT ;  /* 0x0001000016167892 */ /* 0x000fe4000f8efcff */
[----:B------:R-:W-:Y:S01]  /*46d0*/  USEL UR31, UR25, 0x1, !UP0 ;  /* 0x00000001191f7887 */ /* 0x000fe2000c000000 */
[----:B------:R-:W-:Y:S01]  /*46e0*/  UMOV UR28, 0x0 ;  /* 0x00000000001c7882 */ /* 0x000fe20000000000 */
[----:B------:R-:W-:Y:S01]  /*46f0*/  UMOV UR29, 0x8200490 ;  /* 0x08200490001d7882 */ /* 0x000fe20000000000 */
[----:B------:R-:W-:Y:S01]  /*4700*/  UMOV UR26, 0x0 ;  /* 0x00000000001a7882 */ /* 0x000fe20000000000 */
[----:B------:R-:W-:Y:S01]  /*4710*/  UMOV UR27, 0x8200490 ;  /* 0x08200490001b7882 */ /* 0x000fe20000000000 */
[----:B--2---:R-:W-:-:S15]  /*4720*/  R2UR UR32, R0 ;  /* 0x00000000002072ca */ /* 0x004fde00000e0000 */
.L_x_97:
[C---:B------:R-:W-:Y:S02]  /*4730*/  LEA R0, R8.reuse, UR17, 0x3 ;  /* 0x0000001108007c11 */ /* 0x040fe4000f8e18ff */
[----:B------:R-:W-:Y:S02]  /*4740*/  SHF.L.U32 R5, R3, 0x1f, RZ ;  /* 0x0000001f03057819 */ /* 0x000fe400000006ff */
[----:B------:R-:W-:Y:S02]  /*4750*/  LEA R4, R8, UR17, 0x4 ;  /* 0x0000001108047c11 */ /* 0x000fe4000f8e20ff */
[----:B------:R-:W1:Y:S02]  /*4760*/  SYNCS.PHASECHK.TRANS64.TRYWAIT P0, [R0+URZ+0x1d0], R5 ;  /* 0x0001d005000075a7 */ /* 0x000e6400080011ff */
[----:B-1-3--:R-:W-:Y:S05]  /*4770*/  @!P0 BRA `(.L_x_90) ;  /* 0x0000005400248947 */ /* 0x00afea0003800000 */
.L_x_208:
[----:B-1----:R-:W1:Y:S01]  /*4780*/  LDS.128 R4, [R4+0x260] ;  /* 0x0002600004047984 */ /* 0x002e620000000c00 */
[----:B------:R-:W-:Y:S02]  /*4790*/  VIADD R0, R0, 0x1e0 ;  /* 0x000001e000007836 */ /* 0x000fe40000000000 */
[----:B------:R-:W-:Y:S01]  /*47a0*/  VIADD R8, R8, 0x1 ;  /* 0x0000000108087836 */ /* 0x000fe20000000000 */
[----:B------:R-:W-:Y:S01]  /*47b0*/  @!PT LDS RZ, [RZ] ;  /* 0x00000000fffff984 */ /* 0x000fe20000000800 */
[----:B------:R-:W-:Y:S01]  /*47c0*/  @!PT LDS RZ, [RZ] ;  /* 0x00000000fffff984 */ /* 0x000fe20000000800 */
[----:B------:R-:W-:Y:S01]  /*47d0*/  @!PT LDS RZ, [RZ] ;  /* 0x00000000fffff984 */ /* 0x000fe20000000800 */
[----:B------:R-:W-:Y:S01]  /*47e0*/  @!PT LDS RZ, [RZ] ;  /* 0x00000000fffff984 */ /* 0x000fe20000000800 */
[----:B------:R2:W-:Y:S06]  /*47f0*/  MEMBAR.ALL.CTA ;  /* 0x0000000000007992 */ /* 0x0005ec0000008000 */
[----:B--2---:R-:W2:Y:S01]  /*4800*/  FENCE.VIEW.ASYNC.S ;  /* 0x00000000000073c6 */ /* 0x004ea20000000000 */
[----:B------:R-:W-:-:S04]  /*4810*/  PRMT R0, RZ, 0x654, R0 ;  /* 0x00000654ff007816 */ /* 0x000fc80000000000 */
[----:B--2---:R2:W-:Y:S01]  /*4820*/  SYNCS.ARRIVE.TRANS64.RED.A1T0 RZ, [R0+URZ], RZ ;  /* 0x000000ff00ff79a7 */ /* 0x0045e200081004ff */
[----:B-1----:R-:W-:Y:S01]  /*4830*/  LOP3.LUT P1, RZ, R6, 0x1, RZ, 0xc0, !PT ;  /* 0x0000000106ff7812 */ /* 0x002fe2000782c0ff */
[----:B--2---:R-:W-:-:S12]  /*4840*/  BRA.U UP3, `(.L_x_91) ;  /* 0x0000000103e07547 */ /* 0x004fd8000b800000 */
[----:B------:R-:W1:Y:S01]  /*4850*/  LDCU UR4, c[0x0][0x38c] ;  /* 0x00007180ff0477ac */ /* 0x000e620008000800 */
[----:B------:R-:W-:Y:S02]  /*4860*/  PLOP3.LUT P2, PT, PT, PT, PT, 0x80, 0x8 ;  /* 0x000000000008781c */ /* 0x000fe40003f4f070 */
[----:B------:R-:W-:Y:S01]  /*4870*/  SHF.L.U32 R5, R9, 0x1f, RZ ;  /* 0x0000001f09057819 */ /* 0x000fe200000006ff */
[----:B------:R-:W-:Y:S02]  /*4880*/  ULEA UR23, UR24, UR17, 0x3 ;  /* 0x0000001118177291 */ /* 0x000fe4000f8e18ff */
[----:B------:R-:W-:Y:S02]  /*4890*/  ULEA UR18, UR24, UR32, 0x6 ;  /* 0x0000002018127291 */ /* 0x000fe4000f8e30ff */
[----:B-1----:R-:W-:-:S06]  /*48a0*/  UISETP.GE.AND UP0, UPT, UR4, 0x1, UPT ;  /* 0x000000010400788c */ /* 0x002fcc000bf06270 */
[----:B------:R-:W-:-:S05]  /*48b0*/  PLOP3.LUT P0, PT, PT, PT, UP0, 0x80, 0x8 ;  /* 0x000000000008781c */ /* 0x000fca0003f0f008 */
[----:B------:R-:W-:-:S08]  /*48c0*/  @UP0 ULEA UR4, UR15, UR17, 0x3 ;  /* 0x000000110f040291 */ /* 0x000fd0000f8e18ff */
[----:B------:R-:W-:-:S04]  /*48d0*/  @P0 SHF.L.U32 R0, R2, 0x1f, RZ ;  /* 0x0000001f02000819 */ /* 0x000fc800000006ff */
[----:B------:R1:W2:Y:S01]  /*48e0*/  @P0 SYNCS.PHASECHK.TRANS64.TRYWAIT P2, [UR4], R0 ;  /* 0x00000000ff0005a7 */ /* 0x0002a20008041104 */
[----:B------:R-:W3:Y:S02]  /*48f0*/  SYNCS.PHASECHK.TRANS64.TRYWAIT P0, [UR23+0x210], R5 ;  /* 0x00021005ff0075a7 */ /* 0x000ee40008001117 */
[----:B-123--:R-:W-:Y:S05]  /*4900*/  @!P0 BRA `(.L_x_92) ;  /* 0x0000005000d48947 */ /* 0x00efea0003800000 */
.L_x_210:
[----:B------:R-:W-:Y:S01]  /*4910*/  UMOV UR19, UR14 ;  /* 0x0000000e00137c82 */ /* 0x000fe20008000000 */
[----:B------:R-:W-:Y:S05]  /*4920*/  BRA.U !UP0, `(.L_x_93) ;  /* 0x0000000108987547 */ /* 0x000fea000b800000 */
[----:B------:R-:W-:Y:S02]  /*4930*/  UIADD3 UR19, UPT, UPT, UR31, UR14, URZ ;  /* 0x0000000e1f137290 */ /* 0x000fe4000fffe0ff */
[----:B------:R-:W-:Y:S01]  /*4940*/  UPLOP3.LUT UP2, UPT, UPT, UPT, UPT, 0x40, 0x4 ;  /* 0x000000000004789c */ /* 0x000fe20003f4e870 */
[----:B------:R-:W-:Y:S01]  /*4950*/  UMOV UR16, UR25 ;  /* 0x0000001900107c82 */ /* 0x000fe20008000000 */
[----:B------:R-:W-:-:S09]  /*4960*/  UMOV UR6, UR15 ;  /* 0x0000000f00067c82 */ /* 0x000fd20008000000 */
.L_x_96:
[----:B--2---:R-:W-:Y:S01]  /*4970*/  ULEA UR5, UR6, UR17, 0x3 ;  /* 0x0000001106057291 */ /* 0x004fe2000f8e18ff */
[----:B---3--:R-:W-:Y:S11]  /*4980*/  @P2 BRA `(.L_x_94) ;  /* 0x00000000000c2947 */ /* 0x008ff60003800000 */
[----:B-1----:R-:W-:Y:S04]  /*4990*/  SHF.L.U32 R5, R2, 0x1f, RZ ;  /* 0x0000001f02057819 */ /* 0x002fe800000006ff */
[----:B------:R-:W1:Y:S02]  /*49a0*/  SYNCS.PHASECHK.TRANS64.TRYWAIT P0, [UR5], R5 ;  /* 0x00000005ff0075a7 */ /* 0x000e640008001105 */
[----:B-1----:R-:W-:Y:S05]  /*49b0*/  @!P0 BRA `(.L_x_95) ;  /* 0x0000005000c08947 */ /* 0x002fea0003800000 */
.L_x_94:
[----:B------:R-:W-:Y:S01]  /*49c0*/  UISETP.NE.AND UP0, UPT, UR16, 0x1, UPT ;  /* 0x000000011000788c */ /* 0x000fe2000bf05270 */
[----:B------:R-:W-:Y:S01]  /*49d0*/  PLOP3.LUT P2, PT, PT, PT, PT, 0x80, 0x8 ;  /* 0x000000000008781c */ /* 0x000fe20003f4f070 */
[----:B------:R-:W-:Y:S02]  /*49e0*/  UIADD3 UR4, UPT, UPT, UR6, 0x1, URZ ;  /* 0x0000000106047890 */ /* 0x000fe4000fffe0ff */
[----:B------:R-:W-:Y:S02]  /*49f0*/  ULEA UR12, UR6, UR22, 0x8 ;  /* 0x00000016060c7291 */ /* 0x000fe4000f8e40ff */
[----:B------:R-:W-:Y:S01]  /*4a00*/  UISETP.NE.AND UP1, UPT, UR4, 0x1a, UPT ;  /* 0x0000001a0400788c */ /* 0x000fe2000bf25270 */
[----:B------:R-:W-:Y:S01]  /*4a10*/  PLOP3.LUT P0, PT, PT, PT, UP0, 0x80, 0x8 ;  /* 0x000000000008781c */ /* 0x000fe20003f0f008 */
[----:B------:R-:W-:Y:S02]  /*4a20*/  UIADD3 UR10, UPT, UPT, UR12, 0x2, URZ ;  /* 0x000000020c0a7890 */ /* 0x000fe4000fffe0ff */
[----:B------:R-:W-:Y:S02]  /*4a30*/  USEL UR7, URZ, 0x1, UP1 ;  /* 0x00000001ff077887 */ /* 0x000fe40008800000 */
[----:B------:R-:W-:Y:S02]  /*4a40*/  USEL UR15, UR4, URZ, UP1 ;  /* 0x000000ff040f7287 */ /* 0x000fe40008800000 */
[----:B------:R-:W-:Y:S02]  /*4a50*/  UIADD3 UR14, UPT, UPT, UR14, 0x1, URZ ;  /* 0x000000010e0e7890 */ /* 0x000fe4000fffe0ff */
[----:B------:R-:W-:Y:S01]  /*4a60*/  @UP0 ULEA UR4, UR15, UR17, 0x3 ;  /* 0x000000110f040291 */ /* 0x000fe2000f8e18ff */
[----:B------:R-:W-:Y:S01]  /*4a70*/  LOP3.LUT R2, R2, UR7, RZ, 0x3c, !PT ;  /* 0x0000000702027c12 */ /* 0x000fe2000f8e3cff */
[----:B------:R-:W-:Y:S01]  /*4a80*/  UIADD3 UR7, UPT, UPT, UR5, 0xd0, URZ ;  /* 0x000000d005077890 */ /* 0x000fe2000fffe0ff */
[----:B------:R-:W-:Y:S02]  /*4a90*/  UMOV UR13, 0x80004020 ;  /* 0x80004020000d7882 */ /* 0x000fe40000000000 */
[----:B-1----:R-:W-:Y:S01]  /*4aa0*/  @P0 SHF.L.U32 R0, R2, 0x1f, RZ ;  /* 0x0000001f02000819 */ /* 0x002fe200000006ff */
[----:B------:R-:W-:Y:S01]  /*4ab0*/  UMOV UR5, 0x80004020 ;  /* 0x8000402000057882 */ /* 0x000fe20000000000 */
[----:B------:R-:W-:Y:S01]  /*4ac0*/  UMOV UR11, 0x80004020 ;  /* 0x80004020000b7882 */ /* 0x000fe20000000000 */
[----:B------:R-:W-:Y:S01]  /*4ad0*/  UMOV UR9, 0x80004020 ;  /* 0x8000402000097882 */ /* 0x000fe20000000000 */
[----:B------:R2:W3:Y:S01]  /*4ae0*/  @P0 SYNCS.PHASECHK.TRANS64.TRYWAIT P2, [UR4], R0 ;  /* 0x00000000ff0005a7 */ /* 0x0004e20008041104 */
[----:B------:R-:W-:Y:S02]  /*4af0*/  ULEA UR4, UR6, UR21, 0x8 ;  /* 0x0000001506047291 */ /* 0x000fe4000f8e40ff */
[----:B------:R-:W-:Y:S02]  /*4b00*/  UISETP.NE.AND UP0, UPT, UR14, UR19, UPT ;  /* 0x000000130e00728c */ /* 0x000fe4000bf05270 */
[----:B------:R-:W-:Y:S02]  /*4b10*/  UIADD3 UR8, UPT, UPT, UR4, 0x2, URZ ;  /* 0x0000000204087890 */ /* 0x000fe4000fffe0ff */
[----:B------:R-:W-:Y:S01]  /*4b20*/  UIADD3 UR16, UPT, UPT, UR16, -0x1, URZ ;  /* 0xffffffff10107890 */ /* 0x000fe2000fffe0ff */
[----:B------:R-:W-:Y:S02]  /*4b30*/  UMOV UR6, UR15 ;  /* 0x0000000f00067c82 */ /* 0x000fe40008000000 */
[----:B------:R2:W-:Y:S01]  /*4b40*/  UTCQMMA.2CTA gdesc[UR4], gdesc[UR12], tmem[UR18], tmem[UR28], idesc[UR29], UP2 ;  /* 0x00ff1c0c040075ea */ /* 0x0005e20009200312 */
[----:B------:R-:W-:Y:S03]  /*4b50*/  UPLOP3.LUT UP2, UPT, UPT, UPT, UPT, 0x80, 0x8 ;  /* 0x000000000008789c */ /* 0x000fe60003f4f070 */
[----:B------:R2:W-:Y:S01]  /*4b60*/  UTCQMMA.2CTA gdesc[UR8], gdesc[UR10], tmem[UR18], tmem[UR26], idesc[UR27], UPT ;  /* 0x00ff1a0a080075ea */ /* 0x0005e2000ba00312 */
[----:B------:R2:W-:Y:S01]  /*4b70*/  UTCBAR.2CTA.MULTICAST [UR7], URZ, UR20 ;  /* 0x000000ff070073e9 */ /* 0x0005e20008200814 */
[----:B------:R-:W-:Y:S06]  /*4b80*/  BRA.U UP0, `(.L_x_96) ;  /* 0xfffffffd00787547 */ /* 0x000fec000b83ffff */
.L_x_93:
[----:B--2---:R-:W-:Y:S01]  /*4b90*/  UIADD3 UR4, UPT, UPT, UR23, 0x1f0, URZ ;  /* 0x000001f017047890 */ /* 0x004fe2000fffe0ff */
[----:B------:R-:W-:-:S08]  /*4ba0*/  UMOV UR14, UR19 ;  /* 0x00000013000e7c82 */ /* 0x000fd00008000000 */
[----:B------:R2:W-:Y:S01]  /*4bb0*/  UTCBAR.2CTA.MULTICAST [UR4], URZ, UR30 ;  /* 0x000000ff040073e9 */ /* 0x0005e2000820081e */
[----:B------:R-:W-:Y:S02]  /*4bc0*/  NOP ;  /* 0x0000000000007918 */ /* 0x000fe40000000000 */
.L_x_91:
[----:B--2---:R-:W-:Y:S01]  /*4bd0*/  UIADD3 UR4, UPT, UPT, UR24, 0x1, URZ ;  /* 0x0000000118047890 */ /* 0x004fe2000fffe0ff */
[----:B------:R-:W-:-:S03]  /*4be0*/  ISETP.NE.AND P0, PT, R8, 0x2, PT ;  /* 0x000000020800780c */ /* 0x000fc60003f05270 */
[----:B------:R-:W-:Y:S01]  /*4bf0*/  UISETP.NE.AND UP0, UPT, UR4, 0x4, UPT ;  /* 0x000000040400788c */ /* 0x000fe2000bf05270 */
[----:B-1----:R-:W-:Y:S02]  /*4c00*/  SEL R0, RZ, 0x1, P0 ;  /* 0x00000001ff007807 */ /* 0x002fe40000000000 */
[----:B------:R-:W-:Y:S01]  /*4c10*/  SEL R8, R8, RZ, P0 ;  /* 0x000000ff08087207 */ /* 0x000fe20000000000 */
[----:B------:R-:W-:Y:S01]  /*4c20*/  USEL UR5, URZ, 0x1, UP0 ;  /* 0x00000001ff057887 */ /* 0x000fe20008000000 */
[----:B------:R-:W-:Y:S01]  /*4c30*/  LOP3.LUT R3, R3, R0, RZ, 0x3c, !PT ;  /* 0x0000000003037212 */ /* 0x000fe200078e3cff */
[----:B------:R-:W-:-:S04]  /*4c40*/  USEL UR24, UR4, URZ, UP0 ;  /* 0x000000ff04187287 */ /* 0x000fc80008000000 */
[----:B------:R-:W-:Y:S01]  /*4c50*/  LOP3.LUT R9, R9, UR5, RZ, 0x3c, !PT ;  /* 0x0000000509097c12 */ /* 0x000fe2000f8e3cff */
[----:B------:R-:W-:Y:S07]  /*4c60*/  @P1 BRA `(.L_x_97) ;  /* 0xfffffff800b01947 */ /* 0x000fee000383ffff */
[----:B------:R-:W1:Y:S01]  /*4c70*/  S2UR UR8, SR_CgaCtaId ;  /* 0x00000000000879c3 */ /* 0x000e620000008800 */
[----:B------:R-:W-:Y:S01]  /*4c80*/  ELECT P0, URZ, PT ;  /* 0x0000000000ff782f */ /* 0x000fe20003800000 */
[----:B------:R-:W-:Y:S01]  /*4c90*/  HFMA2 R0, -RZ, RZ, 0, 5.9604644775390625e-08 ;  /* 0x00000001ff007431 */ /* 0x000fe200000001ff */
[----:B------:R-:W-:-:S05]  /*4ca0*/  UMOV UR4, 0x40 ;  /* 0x0000004000047882 */ /* 0x000fca0000000000 */
[----:B------:R-:W-:Y:S01]  /*4cb0*/  UVIRTCOUNT.DEALLOC.SMPOOL 0x80 ;  /* 0x000000800000784c */ /* 0x000fe20000000000 */
[----:B------:R-:W-:Y:S02]  /*4cc0*/  UISETP.NE.AND UP1, UPT, UR33, URZ, UPT ;  /* 0x000000ff2100728c */ /* 0x000fe4000bf25270 */
[----:B-1----:R-:W-:-:S09]  /*4cd0*/  ULEA UR8, UR8, UR4, 0x18 ;  /* 0x0000000408087291 */ /* 0x002fd2000f8ec0ff */
[----:B------:R1:W-:Y:S01]  /*4ce0*/  @P0 STS.U8 [UR8+0x1c], R0 ;  /* 0x00001c00ff000988 */ /* 0x0003e20008000008 */
[----:B------:R-:W-:Y:S05]  /*4cf0*/  BRA.U UP1, `(.L_x_98) ;  /* 0x0000000101a07547 */ /* 0x000fea000b800000 */
[----:B------:R-:W-:Y:S01]  /*4d00*/  UIADD3 UR7, UPT, UPT, UR17, 0x210, URZ ;  /* 0x0000021011077890 */ /* 0x000fe2000fffe0ff */
[----:B------:R-:W-:-:S03]  /*4d10*/  SHF.L.U32 R3, R9, 0x1f, RZ ;  /* 0x0000001f09037819 */ /* 0x000fc600000006ff */
[----:B------:R-:W-:-:S09]  /*4d20*/  ULEA UR4, UR24, UR7, 0x3 ;  /* 0x0000000718047291 */ /* 0x000fd2000f8e18ff */
[----:B------:R-:W2:Y:S02]  /*4d30*/  SYNCS.PHASECHK.TRANS64.TRYWAIT P0, [UR4], R3 ;  /* 0x00000003ff0075a7 */ /* 0x000ea40008001104 */
[----:B--2---:R-:W-:Y:S05]  /*4d40*/  @!P0 BRA `(.L_x_99) ;  /* 0x0000004c00f48947 */ /* 0x004fea0003800000 */
.L_x_213:
        /* <DEDUP_REMOVED lines=9> */
.L_x_215:
        /* <DEDUP_REMOVED lines=9> */
.L_x_217:
[----:B------:R-:W-:-:S04]  /*4e70*/  UIADD3 UR4, UPT, UPT, UR4, 0x1, URZ ;  /* 0x0000000104047890 */ /* 0x000fc8000fffe0ff */
[----:B------:R-:W-:-:S04]  /*4e80*/  UISETP.NE.AND UP0, UPT, UR4, 0x4, UPT ;  /* 0x000000040400788c */ /* 0x000fc8000bf05270 */
[----:B------:R-:W-:Y:S02]  /*4e90*/  USEL UR5, URZ, 0x1, UP0 ;  /* 0x00000001ff057887 */ /* 0x000fe40008000000 */
[----:B------:R-:W-:-:S04]  /*4ea0*/  USEL UR4, UR4, URZ, UP0 ;  /* 0x000000ff04047287 */ /* 0x000fc80008000000 */
[----:B------:R-:W-:Y:S01]  /*4eb0*/  ULEA UR4, UR4, UR7, 0x3 ;  /* 0x0000000704047291 */ /* 0x000fe2000f8e18ff */
[----:B-1----:R-:W-:-:S04]  /*4ec0*/  LOP3.LUT R3, R2, UR5, RZ, 0x3c, !PT ;  /* 0x0000000502037c12 */ /* 0x002fc8000f8e3cff */
[----:B------:R-:W-:Y:S01]  /*4ed0*/  SHF.L.U32 R3, R3, 0x1f, RZ ;  /* 0x0000001f03037819 */ /* 0x000fe200000006ff */
[----:B------:R-:W-:-:S04]  /*4ee0*/  IMAD.U32 R0, RZ, RZ, UR4 ;  /* 0x00000004ff007e24 */ /* 0x000fc8000f8e00ff */
[----:B------:R1:W2:Y:S03]  /*4ef0*/  SYNCS.PHASECHK.TRANS64.TRYWAIT P0, [R0+URZ], R3 ;  /* 0x00000003000075a7 */ /* 0x0002a600080011ff */
[----:B--2---:R-:W-:Y:S05]  /*4f00*/  @!P0 NANOSLEEP.SYNCS 0x989680 ;  /* 0x009896800000895d */ /* 0x004fea0003900000 */
[----:B------:R-:W2:Y:S02]  /*4f10*/  @!P0 SYNCS.PHASECHK.TRANS64 P0, [R0+URZ], R3 ;  /* 0x00000003000085a7 */ /* 0x000ea400080010ff */
[----:B--2---:R-:W-:Y:S05]  /*4f20*/  @P0 BRA `(.L_x_102) ;  /* 0x0000000000200947 */ /* 0x004fea0003800000 */
.L_x_103:
[----:B--2---:R2:W4:Y:S02]  /*4f30*/  SYNCS.PHASECHK.TRANS64.TRYWAIT P0, [R0+URZ], R3 ;  /* 0x00000003000075a7 */ /* 0x00452400080011ff */
[----:B----4-:R-:W-:Y:S05]  /*4f40*/  @!P0 NANOSLEEP.SYNCS 0x989680 ;  /* 0x009896800000895d */ /* 0x010fea0003900000 */
[----:B------:R-:W4:Y:S02]  /*4f50*/  @!P0 SYNCS.PHASECHK.TRANS64 P0, [R0+URZ], R3 ;  /* 0x00000003000085a7 */ /* 0x000f2400080010ff */
[----:B----4-:R-:W-:Y:S05]  /*4f60*/  @!P0 BRA `(.L_x_103) ;  /* 0xfffffffc00f08947 */ /* 0x010fea000383ffff */
[----:B------:R-:W-:Y:S05]  /*4f70*/  BRA `(.L_x_102) ;  /* 0x00000000000c7947 */ /* 0x000fea0003800000 */
.L_x_98:
[----:B------:R-:W-:-:S04]  /*4f80*/  UIADD3 UR4, UPT, UPT, UR17, 0x250, URZ ;  /* 0x0000025011047890 */ /* 0x000fc8000fffe0ff */
[----:B------:R-:W-:-:S09]  /*4f90*/  UPRMT UR4, UR34, 0x654, UR4 ;  /* 0x0000065422047896 */ /* 0x000fd20008000004 */
[----:B------:R-:W-:Y:S03]  /*4fa0*/  SYNCS.ARRIVE.TRANS64.RED.A1T0 RZ, [UR4], RZ ;  /* 0x000000ffffff79a7 */ /* 0x000fe60008100404 */
.L_x_102:
[----:B-12---:R-:W-:Y:S01]  /*4fb0*/  SHF.L.U32 R3, RZ, 0x1f, RZ ;  /* 0x0000001fff037819 */ /* 0x006fe200000006ff */
[----:B------:R-:W-:Y:S01]  /*4fc0*/  UIADD3 UR4, UPT, UPT, UR17, 0x250, URZ ;  /* 0x0000025011047890 */ /* 0x000fe2000fffe0ff */
[----:B------:R-:W-:Y:S02]  /*4fd0*/  PLOP3.LUT P0, PT, PT, PT, UP1, 0x80, 0x8 ;  /* 0x000000000008781c */ /* 0x000fe40003f0f018 */
[----:B------:R-:W1:Y:S02]  /*4fe0*/  SYNCS.PHASECHK.TRANS64.TRYWAIT P1, [UR17+0x250], R3 ;  /* 0x00025003ff0075a7 */ /* 0x000e640008021111 */
[----:B-1----:R-:W-:Y:S09]  /*4ff0*/  @!P1 BRA `(.L_x_104) ;  /* 0x0000004c00909947 */ /* 0x002ff20003800000 */
.L_x_219:
[----:B------:R-:W-:Y:S01]  /*5000*/  @!UP1 UPRMT UR4, UR34, 0x654, UR4 ;  /* 0x0000065422049896 */ /* 0x000fe20008000004 */
[----:B------:R-:W-:Y:S01]  /*5010*/  UMOV UR5, 0xffff ;  /* 0x0000ffff00057882 */ /* 0x000fe20000000000 */
[----:B------:R-:W-:-:S07]  /*5020*/  UMOV UR6, 0x1 ;  /* 0x0000000100067882 */ /* 0x000fce0000000000 */
[----:B------:R-:W-:Y:S01]  /*5030*/  @!P0 SYNCS.ARRIVE.TRANS64.RED.A1T0 RZ, [UR4], RZ ;  /* 0x000000ffffff89a7 */ /* 0x000fe20008100404 */
[----:B------:R-:W-:Y:S01]  /*5040*/  NOP ;  /* 0x0000000000007918 */ /* 0x000fe20000000000 */
[----:B-1----:R-:W1:Y:S01]  /*5050*/  LDS R0, [UR8+0x14] ;  /* 0x00001408ff007984 */ /* 0x002e620008000800 */
[----:B------:R-:W-:-:S04]  /*5060*/  ULOP3.LUT UR4, UR32, 0xffff, URZ, 0xc0, !UPT ;  /* 0x0000ffff20047892 */ /* 0x000fc8000f8ec0ff */
[----:B------:R-:W-:-:S04]  /*5070*/  USHF.R.U32.HI UR4, URZ, 0x5, UR4 ;  /* 0x00000005ff047899 */ /* 0x000fc80008011604 */
[----:B------:R-:W-:Y:S02]  /*5080*/  USHF.L.U32 UR5, UR5, UR4, URZ ;  /* 0x0000000405057299 */ /* 0x000fe400080006ff */
[----:B------:R-:W-:-:S04]  /*5090*/  USHF.L.U32 UR4, UR6, UR4, URZ ;  /* 0x0000000406047299 */ /* 0x000fc800080006ff */
[----:B-1----:R-:W-:-:S04]  /*50a0*/  LOP3.LUT R0, R0, UR5, RZ, 0xc0, !PT ;  /* 0x0000000500007c12 */ /* 0x002fc8000f8ec0ff */
[----:B------:R-:W-:-:S13]  /*50b0*/  ISETP.NE.AND P0, PT, R0, UR5, PT ;  /* 0x0000000500007c0c */ /* 0x000fda000bf05270 */
[----:B------:R-:W-:Y:S05]  /*50c0*/  @P0 BRA `(.L_x_105) ;  /* 0x0000000000580947 */ /* 0x000fea0003800000 */
[----:B------:R-:W1:Y:S02]  /*50d0*/  LDS R0, [UR8+0x18] ;  /* 0x00001808ff007984 */ /* 0x000e640008000800 */
[----:B-1----:R-:W-:-:S04]  /*50e0*/  LOP3.LUT R0, R0, UR4, RZ, 0xc0, !PT ;  /* 0x0000000400007c12 */ /* 0x002fc8000f8ec0ff */
[----:B------:R-:W-:-:S13]  /*50f0*/  ISETP.NE.AND P0, PT, R0, UR4, PT ;  /* 0x0000000400007c0c */ /* 0x000fda000bf05270 */
[----:B------:R-:W-:Y:S05]  /*5100*/  @P0 BRA `(.L_x_106) ;  /* 0x00000000003c0947 */ /* 0x000fea0003800000 */
[----:B------:R-:W1:Y:S01]  /*5110*/  S2R R2, SR_LANEID ;  /* 0x0000000000027919 */ /* 0x000e620000000000 */
[----:B------:R-:W-:Y:S01]  /*5120*/  ULOP3.LUT UR5, URZ, UR5, URZ, 0x33, !UPT ;  /* 0x00000005ff057292 */ /* 0x000fe2000f8e33ff */
[----:B------:R-:W-:Y:S01]  /*5130*/  LOP3.LUT R4, RZ, UR4, RZ, 0x33, !PT ;  /* 0x00000004ff047c12 */ /* 0x000fe2000f8e33ff */
[----:B------:R-:W-:Y:S02]  /*5140*/  VOTEU.ANY UR4, UPT, PT ;  /* 0x0000000000047886 */ /* 0x000fe400038e0100 */
[----:B------:R-:W-:Y:S01]  /*5150*/  UFLO.U32 UR4, UR4 ;  /* 0x00000004000472bd */ /* 0x000fe200080e0000 */
[----:B------:R-:W2:Y:S01]  /*5160*/  REDUX UR6, R4 ;  /* 0x00000000040673c4 */ /* 0x000ea20000000000 */
[----:B------:R-:W-:-:S06]  /*5170*/  IMAD.U32 R0, RZ, RZ, UR5 ;  /* 0x00000005ff007e24 */ /* 0x000fcc000f8e00ff */
[----:B------:R4:W-:Y:S01]  /*5180*/  UTCATOMSWS.AND URZ, UR5 ;  /* 0x0000000500ff79e3 */ /* 0x0009e20008000000 */
[----:B------:R-:W3:Y:S01]  /*5190*/  REDUX UR7, R0 ;  /* 0x00000000000773c4 */ /* 0x000ee20000000000 */
[----:B-1----:R-:W-:Y:S01]  /*51a0*/  ISETP.EQ.U32.AND P0, PT, R2, UR4, PT ;  /* 0x0000000402007c0c */ /* 0x002fe2000bf02070 */
[----:B--2---:R-:W-:Y:S01]  /*51b0*/  IMAD.U32 R2, RZ, RZ, UR6 ;  /* 0x00000006ff027e24 */ /* 0x004fe2000f8e00ff */
[----:B---3--:R-:W-:-:S11]  /*51c0*/  MOV R3, UR7 ;  /* 0x0000000700037c02 */ /* 0x008fd60008000f00 */
[----:B------:R4:W-:Y:S04]  /*51d0*/  @P0 ATOMS.AND RZ, [UR8+0x14], R3 ;  /* 0x00001403ffff098c */ /* 0x0009e8000a800008 */
[----:B------:R4:W-:Y:S01]  /*51e0*/  @P0 ATOMS.AND RZ, [UR8+0x18], R2 ;  /* 0x00001802ffff098c */ /* 0x0009e2000a800008 */
[----:B------:R-:W-:Y:S05]  /*51f0*/  BRA `(.L_x_107) ;  /* 0x0000000000147947 */ /* 0x000fea0003800000 */
.L_x_106:
[----:B------:R-:W-:Y:S02]  /*5200*/  MOV R2, 0x5220 ;  /* 0x0000522000027802 */ /* 0x000fe40000000f00 */
[----:B---3-5:R-:W-:Y:S05]  /*5210*/  CALL.REL.NOINC `($__internal_0_$__cuda_sm10x_tcgen05_guardrail_trap_col_being_dealloced_not_returned_by_alloc) ;  /* 0x0000004c00e47944 */ /* 0x028fea0003c00000 */
[----:B------:R-:W-:Y:S05]  /*5220*/  BRA `(.L_x_107) ;  /* 0x0000000000087947 */ /* 0x000fea0003800000 */
.L_x_105:
[----:B------:R-:W-:Y:S02]  /*5230*/  MOV R2, 0x5250 ;  /* 0x0000525000027802 */ /* 0x000fe40000000f00 */
[----:B---3-5:R-:W-:Y:S05]  /*5240*/  CALL.REL.NOINC `($__internal_2_$__cuda_sm10x_tcgen05_guardrail_trap_unallocated_columns_being_dealloced) ;  /* 0x0000004c00f07944 */ /* 0x028fea0003c00000 */
.L_x_107:
[----:B------:R-:W-:Y:S01]  /*5250*/  NOP ;  /* 0x0000000000007918 */ /* 0x000fe20000000000 */
[----:B----4-:R-:W-:Y:S05]  /*5260*/  EXIT ;  /* 0x000000000000794d */ /* 0x010fea0003800000 */
.L_x_78:
[----:B------:R-:W-:-:S09]  /*5270*/  UISETP.NE.OR UP0, UPT, UR18, 0x3, !UP4 ;  /* 0x000000031200788c */ /* 0x000fd2000e705670 */
[----:B------:R-:W-:Y:S05]  /*5280*/  BRA.U UP0, `(.L_x_108) ;  /* 0x0000000d00dc7547 */ /* 0x000fea000b800000 */
[----:B------:R-:W2:Y:S01]  /*5290*/  LDCU.64 UR4, c[0x0][0x888] ;  /* 0x00011100ff0477ac */ /* 0x000ea20008000a00 */
[----:B------:R-:W3:Y:S01]  /*52a0*/  LDC.64 R12, c[0x0][0x348] ;  /* 0x0000d200ff0c7b82 */ /* 0x000ee20000000a00 */
[----:B------:R-:W-:Y:S02]  /*52b0*/  HFMA2 R9, -RZ, RZ, 0, 0 ;  /* 0x00000000ff097431 */ /* 0x000fe400000001ff */
[----:B------:R-:W-:Y:S01]  /*52c0*/  IMAD.MOV.U32 R11, RZ, RZ, 0x1 ;  /* 0x00000001ff0b7424 */ /* 0x000fe200078e00ff */
[----:B------:R-:W4:Y:S01]  /*52d0*/  LDCU UR35, c[0x0][0x370] ;  /* 0x00006e00ff2377ac */ /* 0x000f220008000800 */
[----:B------:R-:W-:Y:S01]  /*52e0*/  IMAD.MOV.U32 R10, RZ, RZ, RZ ;  /* 0x000000ffff0a7224 */ /* 0x000fe200078e00ff */
[----:B------:R-:W-:Y:S01]  /*52f0*/  MOV R3, 0x1000 ;  /* 0x0000100000037802 */ /* 0x000fe20000000f00 */
[----:B------:R-:W4:Y:S01]  /*5300*/  LDCU.128 UR48, c[0x0][0xb10] ;  /* 0x00016200ff3077ac */ /* 0x000f220008000c00 */
[----:B------:R-:W1:Y:S01]  /*5310*/  LDCU UR34, c[0x0][0x374] ;  /* 0x00006e80ff2277ac */ /* 0x000e620008000800 */
[----:B------:R-:W1:Y:S01]  /*5320*/  LDCU.64 UR32, c[0x0][0x890] ;  /* 0x00011200ff2077ac */ /* 0x000e620008000a00 */
[----:B------:R-:W1:Y:S01]  /*5330*/  LDCU UR15, c[0x0][0xb0c] ;  /* 0x00016180ff0f77ac */ /* 0x000e620008000800 */
[----:B--2---:R-:W-:Y:S01]  /*5340*/  UISETP.NE.U32.AND UP0, UPT, UR4, URZ, UPT ;  /* 0x000000ff0400728c */ /* 0x004fe2000bf05070 */
[----:B------:R-:W2:Y:S01]  /*5350*/  LDCU UR40, c[0x0][0xb20] ;  /* 0x00016400ff2877ac */ /* 0x000ea20008000800 */
[----:B------:R-:W2:Y:S01]  /*5360*/  LDCU UR4, c[0x0][0xb30] ;  /* 0x00016600ff0477ac */ /* 0x000ea20008000800 */
[----:B------:R-:W-:Y:S01]  /*5370*/  UMOV UR21, 0x400 ;  /* 0x0000040000157882 */ /* 0x000fe20000000000 */
[----:B----4-:R-:W-:-:S02]  /*5380*/  UIMAD.WIDE.U32 UR6, UR35, UR48, URZ ;  /* 0x00000030230672a5 */ /* 0x010fc4000f8e00ff */
[----:B-1----:R-:W-:Y:S02]  /*5390*/  UIMAD.WIDE.U32 UR8, UR34, UR51, URZ ;  /* 0x00000033220872a5 */ /* 0x002fe4000f8e00ff */
[----:B------:R-:W-:Y:S02]  /*53a0*/  ULEA UR21, UR46, UR21, 0x18 ;  /* 0x000000152e157291 */ /* 0x000fe4000f8ec0ff */
[----:B------:R-:W-:Y:S02]  /*53b0*/  UISETP.NE.U32.AND UP6, UPT, UR32, URZ, UPT ;  /* 0x000000ff2000728c */ /* 0x000fe4000bfc5070 */
[----:B------:R-:W-:Y:S02]  /*53c0*/  UIADD3 UR37, UPT, UPT, UR21, 0x1a8, URZ ;  /* 0x000001a815257890 */ /* 0x000fe4000fffe0ff */
[----:B------:R-:W-:Y:S02]  /*53d0*/  UISETP.NE.AND.EX UP5, UPT, UR5, URZ, UPT, UP0 ;  /* 0x000000ff0500728c */ /* 0x000fe4000bfa5300 */
[----:B------:R-:W-:Y:S01]  /*53e0*/  UISETP.NE.AND UP0, UPT, UR42, 0x1, UPT ;  /* 0x000000012a00788c */ /* 0x000fe2000bf05270 */
[----:B------:R-:W-:Y:S01]  /*53f0*/  UMOV UR6, UR7 ;  /* 0x0000000700067c82 */ /* 0x000fe20008000000 */
[----:B------:R-:W-:Y:S01]  /*5400*/  UMOV UR38, UR9 ;  /* 0x0000000900267c82 */ /* 0x000fe20008000000 */
[----:B------:R-:W-:-:S02]  /*5410*/  UISETP.NE.AND UP0, UPT, UR15, 0x1, UPT ;  /* 0x000000010f00788c */ /* 0x000fc4000bf05270 */
[----:B------:R-:W-:Y:S02]  /*5420*/  UPLOP3.LUT UP4, UPT, UPT, UPT, UPT, 0x40, 0x4 ;  /* 0x000000000004789c */ /* 0x000fe40003f8e870 */
[----:B------:R-:W-:Y:S01]  /*5430*/  UISETP.GE.AND UP2, UPT, UR42, 0x1, UPT ;  /* 0x000000012a00788c */ /* 0x000fe2000bf46270 */
[----:B------:R-:W1:Y:S01]  /*5440*/  LDCU.64 UR22, c[0x0][0xb28] ;  /* 0x00016500ff1677ac */ /* 0x000e620008000a00 */
[----:B------:R-:W-:Y:S02]  /*5450*/  UISETP.NE.AND.EX UP6, UPT, UR33, URZ, UPT, UP6 ;  /* 0x000000ff2100728c */ /* 0x000fe4000bfc5360 */
[----:B------:R-:W-:Y:S02]  /*5460*/  UIADD3 UR25, UPT, UPT, UR21, 0x1a0, URZ ;  /* 0x000001a015197890 */ /* 0x000fe4000fffe0ff */
[----:B------:R-:W-:Y:S02]  /*5470*/  UPRMT UR37, UR46, 0x654, UR37 ;  /* 0x000006542e257896 */ /* 0x000fe40008000025 */
[----:B------:R-:W-:-:S02]  /*5480*/  USHF.R.U32.HI UR39, URZ, UR49, UR6 ;  /* 0x00000031ff277299 */ /* 0x000fc40008011606 */
[----:B--2---:R-:W-:Y:S02]  /*5490*/  USHF.R.U32.HI UR38, URZ, UR40, UR38 ;  /* 0x00000028ff267299 */ /* 0x004fe40008011626 */
[----:B------:R-:W-:Y:S02]  /*54a0*/  UISETP.NE.AND UP0, UPT, UR50, 0x1, UPT ;  /* 0x000000013200788c */ /* 0x000fe4000bf05270 */
[----:B---3--:R-:W-:-:S11]  /*54b0*/  UISETP.NE.AND UP3, UPT, UR4, 0x1, UPT ;  /* 0x000000010400788c */ /* 0x008fd6000bf65270 */
.L_x_117:
[C---:B------:R-:W-:Y:S02]  /*54c0*/  LEA R8, R10.reuse, UR21, 0x3 ;  /* 0x000000150a087c11 */ /* 0x040fe4000f8e18ff */
[----:B------:R-:W-:Y:S02]  /*54d0*/  SHF.L.U32 R5, R9, 0x1f, RZ ;  /* 0x0000001f09057819 */ /* 0x000fe400000006ff */
[----:B------:R-:W-:Y:S02]  /*54e0*/  LEA R6, R10, UR21, 0x4 ;  /* 0x000000150a067c11 */ /* 0x000fe4000f8e20ff */
[----:B--2---:R-:W2:Y:S02]  /*54f0*/  SYNCS.PHASECHK.TRANS64.TRYWAIT P0, [R8+URZ+0x1d0], R5 ;  /* 0x0001d005080075a7 */ /* 0x004ea400080011ff */
[----:B--2---:R-:W-:Y:S05]  /*5500*/  @!P0 BRA `(.L_x_109) ;  /* 0x0000004800648947 */ /* 0x004fea0003800000 */
.L_x_220:
[----:B--2---:R-:W2:Y:S01]  /*5510*/  LDS.128 R4, [R6+0x260] ;  /* 0x0002600006047984 */ /* 0x004ea20000000c00 */
[----:B------:R-:W-:Y:S01]  /*5520*/  UISETP.GE.AND UP0, UPT, UR42, 0x1, UPT ;  /* 0x000000012a00788c */ /* 0x000fe2000bf06270 */
[----:B------:R-:W-:Y:S01]  /*5530*/  @!PT LDS RZ, [RZ] ;  /* 0x00000000fffff984 */ /* 0x000fe20000000800 */
[----:B------:R-:W-:Y:S01]  /*5540*/  @!PT LDS RZ, [RZ] ;  /* 0x00000000fffff984 */ /* 0x000fe20000000800 */
[----:B------:R-:W-:Y:S01]  /*5550*/  @!PT LDS RZ, [RZ] ;  /* 0x00000000fffff984 */ /* 0x000fe20000000800 */
[----:B------:R-:W-:Y:S01]  /*5560*/  @!PT LDS RZ, [RZ] ;  /* 0x00000000fffff984 */ /* 0x000fe20000000800 */
[----:B------:R3:W-:Y:S06]  /*5570*/  MEMBAR.ALL.CTA ;  /* 0x0000000000007992 */ /* 0x0007ec0000008000 */
[----:B---3--:R-:W3:Y:S01]  /*5580*/  FENCE.VIEW.ASYNC.S ;  /* 0x00000000000073c6 */ /* 0x008ee20000000000 */
[----:B--2---:R-:W-:Y:S11]  /*5590*/  LOP3.LUT P0, RZ, R6, 0x1, RZ, 0xc0, !PT ;  /* 0x0000000106ff7812 */ /* 0x004ff6000780c0ff */
[----:B------:R-:W-:Y:S02]  /*55a0*/  @!UPT UIADD3 URZ, UPT, UPT, URZ, URZ, URZ ;  /* 0x000000fffffff290 */ /* 0x000fe4000fffe0ff */
[----:B---3--:R-:W-:Y:S01]  /*55b0*/  VOTEU.ANY UP2, P0 ;  /* 0x0000000000ff7886 */ /* 0x008fe20000040100 */
[----:B------:R-:W-:Y:S11]  /*55c0*/  PLOP3.LUT P0, PT, PT, PT, UP2, 0x80, 0x8 ;  /* 0x000000000008781c */ /* 0x000ff60003f0f028 */
[----:B------:R-:W-:Y:S02]  /*55d0*/  @!UPT UIADD3 URZ, UPT, UPT, URZ, URZ, URZ ;  /* 0x000000fffffff290 */ /* 0x000fe4000fffe0ff */
[----:B------:R-:W-:Y:S02]  /*55e0*/  @P0 SHF.R.U32.HI R0, RZ, 0x10, R5 ;  /* 0x00000010ff000819 */ /* 0x000fe40000011605 */
[----:B------:R-:W-:Y:S02]  /*55f0*/  @P0 MOV R2, R4 ;  /* 0x0000000400020202 */ /* 0x000fe40000000f00 */
[----:B------:R-:W-:Y:S01]  /*5600*/  @P0 R2UR UR4, R0 ;  /* 0x00000000000402ca */ /* 0x000fe200000e0000 */
[----:B------:R-:W-:Y:S01]  /*5610*/  VIADD R0, R8, 0x1e0 ;  /* 0x000001e008007836 */ /* 0x000fe20000000000 */
[----:B------:R-:W-:Y:S02]  /*5620*/  @P0 LOP3.LUT R4, R5, 0xffff, RZ, 0xc0, !PT ;  /* 0x0000ffff05040812 */ /* 0x000fe400078ec0ff */
[----:B------:R-:W-:Y:S02]  /*5630*/  @P0 R2UR UR6, R2 ;  /* 0x00000000020602ca */ /* 0x000fe400000e0000 */
[----:B------:R-:W-:Y:S02]  /*5640*/  PRMT R0, RZ, 0x654, R0 ;  /* 0x00000654ff007816 */ /* 0x000fe40000000000 */
[----:B------:R-:W-:Y:S02]  /*5650*/  @P0 R2UR UR5, R4 ;  /* 0x00000000040502ca */ /* 0x000fe400000e0000 */
[----:B------:R2:W-:Y:S03]  /*5660*/  SYNCS.ARRIVE.TRANS64.RED.A1T0 RZ, [R0+URZ], RZ ;  /* 0x000000ff00ff79a7 */ /* 0x0005e600081004ff */
[----:B------:R-:W-:Y:S04]  /*5670*/  @UP2 UMOV UR29, UR4 ;  /* 0x00000004001d2c82 */ /* 0x000fe80008000000 */
[----:B------:R-:W-:Y:S04]  /*5680*/  @UP2 UMOV UR14, UR6 ;  /* 0x00000006000e2c82 */ /* 0x000fe80008000000 */
[----:B------:R-:W-:Y:S01]  /*5690*/  @UP2 UMOV UR13, UR5 ;  /* 0x00000005000d2c82 */ /* 0x000fe20008000000 */
[----:B------:R-:W-:Y:S05]  /*56a0*/  BRA.U !UP0, `(.L_x_110) ;  /* 0x0000000108c07547 */ /* 0x000fea000b800000 */
[----:B------:R-:W-:Y:S02]  /*56b0*/  UIMAD.WIDE.U32 UR8, UR13, UR51, URZ ;  /* 0x000000330d0872a5 */ /* 0x000fe4000f8e00ff */
[----:B------:R-:W-:Y:S02]  /*56c0*/  UP2UR UR12, UPR, URZ, 0x4 ;  /* 0x00000004ff0c7883 */ /* 0x000fe40008000000 */
[----:B------:R-:W-:Y:S02]  /*56d0*/  UISETP.NE.AND UP2, UPT, UR50, 0x1, UPT ;  /* 0x000000013200788c */ /* 0x000fe4000bf45270 */
[----:B------:R-:W-:Y:S02]  /*56e0*/  UIMAD.WIDE.U32 UR10, UR14, UR48, URZ ;  /* 0x000000300e0a72a5 */ /* 0x000fe4000f8e00ff */
[----:B------:R-:W-:Y:S02]  /*56f0*/  USEL UR4, UR34, UR38, !UP2 ;  /* 0x0000002622047287 */ /* 0x000fe4000d000000 */
[----:B------:R-:W-:Y:S02]  /*5700*/  UISETP.NE.AND UP0, UPT, UR15, 0x1, UPT ;  /* 0x000000010f00788c */ /* 0x000fe4000bf05270 */
[----:B------:R-:W-:Y:S02]  /*5710*/  UP2UR UR20, UPR, URZ, 0x2 ;  /* 0x00000002ff147883 */ /* 0x000fe40008000000 */
[----:B------:R-:W-:Y:S02]  /*5720*/  UISETP.NE.AND UP1, UPT, UR42, 0x1, UPT ;  /* 0x000000012a00788c */ /* 0x000fe4000bf25270 */
[----:B-1----:R-:W-:Y:S02]  /*5730*/  UIMAD.WIDE.U32 UR16, UR4, UR22, URZ ;  /* 0x00000016041072a5 */ /* 0x002fe4000f8e00ff */
[----:B------:R-:W-:Y:S01]  /*5740*/  USEL UR7, UR35, UR39, !UP0 ;  /* 0x0000002723077287 */ /* 0x000fe2000c000000 */
[----:B------:R-:W-:Y:S02]  /*5750*/  UMOV UR5, UR9 ;  /* 0x0000000900057c82 */ /* 0x000fe40008000000 */
[----:B------:R-:W-:Y:S02]  /*5760*/  USHF.R.U32.HI UR6, URZ, UR40, UR5 ;  /* 0x00000028ff067299 */ /* 0x000fe40008011605 */
[----:B------:R-:W-:Y:S02]  /*5770*/  UIMAD.WIDE.U32 UR18, UR7, UR22, URZ ;  /* 0x00000016071272a5 */ /* 0x000fe4000f8e00ff */
[----:B------:R-:W-:Y:S02]  /*5780*/  USEL UR6, UR13, UR6, !UP2 ;  /* 0x000000060d067287 */ /* 0x000fe4000d000000 */
[----:B------:R-:W-:Y:S01]  /*5790*/  UISETP.NE.AND UP2, UPT, UR12, URZ, UPT ;  /* 0x000000ff0c00728c */ /* 0x000fe2000bf45270 */
[----:B------:R-:W-:Y:S01]  /*57a0*/  UMOV UR5, UR11 ;  /* 0x0000000b00057c82 */ /* 0x000fe20008000000 */
[----:B------:R-:W-:Y:S02]  /*57b0*/  UIMAD.WIDE.U32 UR10, UR6, UR22, URZ ;  /* 0x00000016060a72a5 */ /* 0x000fe4000f8e00ff */
[----:B------:R-:W-:Y:S03]  /*57c0*/  USHF.R.U32.HI UR8, URZ, UR49, UR5 ;  /* 0x00000031ff087299 */ /* 0x000fe60008011605 */
[----:B------:R-:W-:Y:S02]  /*57d0*/  UMOV UR5, UR17 ;  /* 0x0000001100057c82 */ /* 0x000fe40008000000 */
[----:B------:R-:W-:Y:S03]  /*57e0*/  @UP1 USHF.R.U32.HI UR4, URZ, UR23, UR5 ;  /* 0x00000017ff041299 */ /* 0x000fe60008011605 */
[----:B------:R-:W-:Y:S01]  /*57f0*/  UMOV UR5, UR19 ;  /* 0x0000001300057c82 */ /* 0x000fe20008000000 */
[----:B------:R-:W-:Y:S02]  /*5800*/  UIMAD UR4, UR42, UR4, URZ ;  /* 0x000000042a0472a4 */ /* 0x000fe4000f8e02ff */
[----:B------:R-:W-:Y:S02]  /*5810*/  @UP1 USHF.R.U32.HI UR7, URZ, UR23, UR5 ;  /* 0x00000017ff071299 */ /* 0x000fe40008011605 */
[----:B------:R-:W-:Y:S02]  /*5820*/  USEL UR5, UR14, UR8, !UP0 ;  /* 0x000000080e057287 */ /* 0x000fe4000c000000 */
[----:B------:R-:W-:Y:S02]  /*5830*/  UIMAD UR8, UR42, UR7, URZ ;  /* 0x000000072a0872a4 */ /* 0x000fe4000f8e02ff */
[----:B------:R-:W-:Y:S03]  /*5840*/  UISETP.GE.AND UP0, UPT, UR6, UR4, UPT ;  /* 0x000000040600728c */ /* 0x000fe6000bf06270 */
[----:B------:R-:W-:Y:S01]  /*5850*/  UMOV UR4, UR11 ;  /* 0x0000000b00047c82 */ /* 0x000fe20008000000 */
[----:B------:R-:W-:Y:S02]  /*5860*/  UISETP.GE.OR UP0, UPT, UR5, UR8, UP0 ;  /* 0x000000080500728c */ /* 0x000fe40008706670 */
[----:B------:R-:W-:Y:S02]  /*5870*/  USHF.R.U32.HI UR4, URZ, UR23, UR4 ;  /* 0x00000017ff047299 */ /* 0x000fe40008011604 */
[----:B------:R-:W-:Y:S02]  /*5880*/  UIMAD.WIDE.U32 UR8, UR5, UR22, URZ ;  /* 0x00000016050872a5 */ /* 0x000fe4000f8e00ff */
[----:B------:R-:W-:Y:S04]  /*5890*/  USEL UR10, UR6, UR4, !UP1 ;  /* 0x00000004060a7287 */ /* 0x000fe8000c800000 */
[----:B------:R-:W-:Y:S01]  /*58a0*/  UIADD3 UR11, UPT, UPT, -UR10, URZ, URZ ;  /* 0x000000ff0a0b7290 */ /* 0x000fe2000fffe1ff */
[----:B------:R-:W-:Y:S02]  /*58b0*/  @!UP0 UMOV UR4, UR9 ;  /* 0x0000000900048c82 */ /* 0x000fe40008000000 */
[----:B------:R-:W-:Y:S02]  /*58c0*/  @!UP0 USHF.R.U32.HI UR4, URZ, UR23, UR4 ;  /* 0x00000017ff048299 */ /* 0x000fe40008011604 */
[----:B------:R-:W-:Y:S02]  /*58d0*/  UIMAD UR8, UR42, UR11, UR6 ;  /* 0x0000000b2a0872a4 */ /* 0x000fe4000f8e0206 */
[----:B------:R-:W-:Y:S02]  /*58e0*/  @!UP0 USEL UR4, UR5, UR4, !UP1 ;  /* 0x0000000405048287 */ /* 0x000fe4000c800000 */
[----:B------:R-:W-:Y:S02]  /*58f0*/  UISETP.NE.AND UP1, UPT, UR20, URZ, UPT ;  /* 0x000000ff1400728c */ /* 0x000fe4000bf25270 */
[----:B------:R-:W-:Y:S02]  /*5900*/  @!UP0 UIMAD UR8, UR7, UR8, UR4 ;  /* 0x00000008070882a4 */ /* 0x000fe4000f8e0204 */
[----:B------:R-:W-:Y:S02]  /*5910*/  @!UP0 UIADD3 UR9, UPT, UPT, UR10, -UR4, URZ ;  /* 0x800000040a098290 */ /* 0x000fe4000fffe0ff */
[----:B------:R-:W-:Y:S02]  /*5920*/  UIADD3 UR4, UPT, UPT, -UR5, URZ, URZ ;  /* 0x000000ff05047290 */ /* 0x000fe4000fffe1ff */
[----:B------:R-:W-:Y:S02]  /*5930*/  UIADD3 UR7, UPT, UPT, -UR6, URZ, URZ ;  /* 0x000000ff06077290 */ /* 0x000fe4000fffe1ff */
[----:B------:R-:W-:Y:S02]  /*5940*/  @!UP0 UIMAD UR6, UR9, UR42, UR5 ;  /* 0x0000002a090682a4 */ /* 0x000fe4000f8e0205 */
[----:B------:R-:W-:Y:S02]  /*5950*/  UIMAD UR14, UR15, UR4, UR14 ;  /* 0x000000040f0e72a4 */ /* 0x000fe4000f8e020e */
[----:B------:R-:W-:Y:S01]  /*5960*/  UIMAD UR4, UR50, UR7, UR13 ;  /* 0x00000007320472a4 */ /* 0x000fe2000f8e020d */
[----:B------:R-:W-:Y:S02]  /*5970*/  @!UP0 UMOV UR5, UR8 ;  /* 0x0000000800058c82 */ /* 0x000fe40008000000 */
[----:B------:R-:W-:Y:S02]  /*5980*/  UIMAD UR14, UR5, UR15, UR14 ;  /* 0x0000000f050e72a4 */ /* 0x000fe4000f8e020e */
[----:B------:R-:W-:Y:S11]  /*5990*/  UIMAD UR13, UR6, UR50, UR4 ;  /* 0x00000032060d72a4 */ /* 0x000ff6000f8e0204 */
[----:B------:R-:W-:Y:S01]  /*59a0*/  @!UPT UIADD3 URZ, UPT, UPT, URZ, URZ, URZ ;  /* 0x000000fffffff290 */ /* 0x000fe2000fffe0ff */
.L_x_110:
[----:B------:R-:W3:Y:S01]  /*59b0*/  @!UP3 LDCU.128 UR8, c[0x0][0xb10] ;  /* 0x00016200ff08b7ac */ /* 0x000ee20008000c00 */
[----:B------:R-:W-:Y:S02]  /*59c0*/  ISETP.NE.U32.AND P0, PT, RZ, UR32, PT ;  /* 0x00000020ff007c0c */ /* 0x000fe4000bf05070 */
[----:B------:R-:W-:Y:S02]  /*59d0*/  SHF.L.U32 R4, R11, 0x1f, RZ ;  /* 0x0000001f0b047819 */ /* 0x000fe400000006ff */
[----:B------:R-:W-:Y:S01]  /*59e0*/  ISETP.NE.AND.EX P0, PT, RZ, UR33, PT, P0 ;  /* 0x00000021ff007c0c */ /* 0x000fe2000bf05300 */
[----:B------:R-:W4:Y:S01]  /*59f0*/  @!UP3 LDCU UR5, c[0x0][0xb0c] ;  /* 0x00016180ff05b7ac */ /* 0x000f220008000800 */
[----:B------:R-:W-:Y:S02]  /*5a00*/  USHF.L.U32 UR26, UR30, 0x7, URZ ;  /* 0x000000071e1a7899 */ /* 0x000fe400080006ff */
[----:B------:R-:W-:Y:S02]  /*5a10*/  USHF.L.U32 UR27, UR31, 0x6, URZ ;  /* 0x000000061f1b7899 */ /* 0x000fe400080006ff */
[----:B---3--:R-:W-:Y:S07]  /*5a20*/  UIMAD.WIDE.U32 UR6, UR14, UR8, URZ ;  /* 0x000000080e0672a5 */ /* 0x008fee000f8e00ff */
[----:B------:R-:W-:Y:S01]  /*5a30*/  @!UP3 UMOV UR4, UR7 ;  /* 0x000000070004bc82 */ /* 0x000fe20008000000 */
[----:B----4-:R-:W-:Y:S02]  /*5a40*/  @!UP3 UISETP.NE.AND UP0, UPT, UR5, 0x1, UPT ;  /* 0x000000010500b88c */ /* 0x010fe4000bf05270 */
[----:B------:R-:W-:Y:S02]  /*5a50*/  @!UP3 USHF.R.U32.HI UR4, URZ, UR9, UR4 ;  /* 0x00000009ff04b299 */ /* 0x000fe40008011604 */
[----:B------:R-:W-:Y:S02]  /*5a60*/  UIMAD.WIDE.U32 UR6, UR13, UR11, URZ ;  /* 0x0000000b0d0672a5 */ /* 0x000fe4000f8e00ff */
[----:B------:R-:W-:Y:S02]  /*5a70*/  @!UP3 USEL UR8, UR14, UR4, !UP0 ;  /* 0x000000040e08b287 */ /* 0x000fe4000c000000 */
[----:B------:R-:W-:Y:S03]  /*5a80*/  @!UP3 UISETP.NE.AND UP0, UPT, UR10, 0x1, UPT ;  /* 0x000000010a00b88c */ /* 0x000fe6000bf05270 */
[----:B------:R-:W-:Y:S02]  /*5a90*/  @!UP3 UMOV UR6, UR7 ;  /* 0x000000070006bc82 */ /* 0x000fe40008000000 */
[----:B------:R-:W3:Y:S02]  /*5aa0*/  @!UP3 LDCU UR4, c[0x0][0xb20] ;  /* 0x00016400ff04b7ac */ /* 0x000ee40008000800 */
[----:B---3--:R-:W-:Y:S04]  /*5ab0*/  @!UP3 USHF.R.U32.HI UR6, URZ, UR4, UR6 ;  /* 0x00000004ff06b299 */ /* 0x008fe80008011606 */
[----:B------:R-:W-:Y:S04]  /*5ac0*/  @!UP3 USEL UR6, UR13, UR6, !UP0 ;  /* 0x000000060d06b287 */ /* 0x000fe8000c000000 */
[----:B------:R-:W-:Y:S02]  /*5ad0*/  @!UP3 UIADD3 UR4, UPT, UPT, -UR8, UR6, URZ ;  /* 0x000000060804b290 */ /* 0x000fe4000fffe1ff */
[----:B------:R-:W-:Y:S02]  /*5ae0*/  @!UP3 UIADD3 UR6, UPT, UPT, UR8, -UR6, URZ ;  /* 0x800000060806b290 */ /* 0x000fe4000fffe0ff */
[----:B------:R-:W-:Y:S02]  /*5af0*/  @!UP3 UIMAD UR14, UR4, UR5, UR14 ;  /* 0x00000005040eb2a4 */ /* 0x000fe4000f8e020e */
[----:B------:R-:W-:Y:S01]  /*5b00*/  @!UP3 UIMAD UR13, UR6, UR10, UR13 ;  /* 0x0000000a060db2a4 */ /* 0x000fe2000f8e020d */
[----:B------:R-:W-:Y:S11]  /*5b10*/  BRA.U UP4, `(.L_x_111) ;  /* 0x0000000104107547 */ /* 0x000ff6000b800000 */
[----:B--2---:R-:W-:Y:S04]  /*5b20*/  MOV R0, UR43 ;  /* 0x0000002b00007c02 */ /* 0x004fe80008000f00 */
[----:B------:R-:W-:Y:S04]  /*5b30*/  SHF.L.U32 R5, R0, 0x1f, RZ ;  /* 0x0000001f00057819 */ /* 0x000fe800000006ff */
[----:B------:R-:W2:Y:S02]  /*5b40*/  SYNCS.PHASECHK.TRANS64.TRYWAIT P1, [UR21+0x1c8], R5 ;  /* 0x0001c805ff0075a7 */ /* 0x000ea40008021115 */
[----:B--2---:R-:W-:Y:S05]  /*5b50*/  @!P1 BRA `(.L_x_112) ;  /* 0x0000004000e49947 */ /* 0x004fea0003800000 */
.L_x_111:
[----:B------:R-:W-:Y:S05]  /*5b60*/  BRA.U !UP6, `(.L_x_113) ;  /* 0x000000010e387547 */ /* 0x000fea000b800000 */
[----:B------:R-:W-:Y:S01]  /*5b70*/  UPLOP3.LUT UP1, UPT, UPT, UPT, UP5, 0x80, 0x8 ;  /* 0x000000000008789c */ /* 0x000fe20003f2f050 */
[----:B--2---:R-:W-:Y:S01]  /*5b80*/  HFMA2 R0, -RZ, RZ, 0, 5.9604644775390625e-08 ;  /* 0x00000001ff007431 */ /* 0x004fe200000001ff */
[----:B------:R-:W2:Y:S01]  /*5b90*/  LDCU.64 UR8, c[0x0][0x358] ;  /* 0x00006b00ff0877ac */ /* 0x000ea20008000a00 */
[----:B------:R-:W-:Y:S03]  /*5ba0*/  IMAD.MOV.U32 R86, RZ, RZ, 0x1 ;  /* 0x00000001ff567424 */ /* 0x000fe600078e00ff */
[----:B------:R-:W-:Y:S05]  /*5bb0*/  PLOP3.LUT P1, PT, PT, PT, UP1, 0x80, 0x8 ;  /* 0x000000000008781c */ /* 0x000fea0003f2f018 */
[----:B------:R-:W3:Y:S01]  /*5bc0*/  @UP1 LDCU.64 UR4, c[0x0][0x888] ;  /* 0x00011100ff0417ac */ /* 0x000ee20008000a00 */
[----:B------:R-:W-:Y:S07]  /*5bd0*/  @UP1 UIMAD UR6, UR36, UR32, URZ ;  /* 0x00000020240612a4 */ /* 0x000fee000f8e02ff */
[----:B------:R-:W-:Y:S01]  /*5be0*/  @!P1 PRMT R86, R0, 0x7610, R86 ;  /* 0x0000761000569816 */ /* 0x000fe20000000056 */
[----:B---3--:R-:W-:Y:S06]  /*5bf0*/  @UP1 UIMAD.WIDE UR4, UR6, 0x4, UR4 ;  /* 0x00000004060418a5 */ /* 0x008fec000f8e0204 */
[----:B------:R-:W-:Y:S01]  /*5c00*/  IMAD.U32 R6, RZ, RZ, UR4 ;  /* 0x00000004ff067e24 */ /* 0x000fe2000f8e00ff */
[----:B------:R-:W-:Y:S04]  /*5c10*/  MOV R7, UR5 ;  /* 0x0000000500077c02 */ /* 0x000fe80008000f00 */
[----:B------:R-:W3:Y:S01]  /*5c20*/  @!UP1 LDCU UR4, c[0x0][0x880] ;  /* 0x00011000ff0497ac */ /* 0x000ee20008000800 */
[----:B--2--5:R4:W5:Y:S02]  /*5c30*/  @P1 LDG.E R41, desc[UR8][R6.64] ;  /* 0x0000000806291981 */ /* 0x024964000c1e1900 */
[----:B---34-:R-:W-:Y:S07]  /*5c40*/  @!P1 IMAD.U32 R41, RZ, RZ, UR4 ;  /* 0x00000004ff299e24 */ /* 0x018fee000f8e00ff */
.L_x_113:
[----:B-----5:R-:W-:Y:S01]  /*5c50*/  @!P0 FSETP.EQ.AND P2, PT, R41, RZ, PT ;  /* 0x000000ff2900820b */ /* 0x020fe20003f42000 */
[----:B------:R-:W-:Y:S01]  /*5c60*/  @!UPT UIADD3 URZ, UPT, UPT, URZ, URZ, URZ ;  /* 0x000000fffffff290 */ /* 0x000fe2000fffe0ff */
[----:B------:R-:W-:Y:S11]  /*5c70*/  @!P0 BRA `(.L_x_114) ;  /* 0x0000000000148947 */ /* 0x000ff60003800000 */
[----:B------:R-:W-:Y:S02]  /*5c80*/  LOP3.LUT P0, RZ, R86, 0xff, RZ, 0xc0, !PT ;  /* 0x000000ff56ff7812 */ /* 0x000fe4000780c0ff */
[----:B------:R-:W-:Y:S04]  /*5c90*/  PLOP3.LUT P2, PT, PT, PT, UP1, 0x80, 0x8 ;  /* 0x000000000008781c */ /* 0x000fe80003f4f018 */
[----:B------:R-:W-:Y:S07]  /*5ca0*/  PLOP3.LUT P2, PT, P2, PT, PT, 0x8, 0x80 ;  /* 0x000000000080781c */ /* 0x000fee000174e170 */
[----:B------:R-:W-:Y:S11]  /*5cb0*/  @P0 FSETP.EQ.AND P2, PT, R41, RZ, PT ;  /* 0x000000ff2900020b */ /* 0x000ff60003f42000 */
[----:B------:R-:W-:Y:S02]  /*5cc0*/  @!UPT UIADD3 URZ, UPT, UPT, URZ, URZ, URZ ;  /* 0x000000fffffff290 */ /* 0x000fe4000fffe0ff */
.L_x_114:
[----:B------:R-:W3:Y:S01]  /*5cd0*/  SYNCS.PHASECHK.TRANS64.TRYWAIT P0, [UR21+0x1b0], R4 ;  /* 0x0001b004ff0075a7 */ /* 0x000ee20008001115 */
[----:B------:R-:W-:Y:S04]  /*5ce0*/  ELECT P1, URZ, PT ;  /* 0x0000000000ff782f */ /* 0x000fe80003820000 */
[----:B------:R-:W-:Y:S01]  /*5cf0*/  PLOP3.LUT P1, PT, P2, P1, PT, 0xf2, 0x2f ;  /* 0x00000000002f781c */ /* 0x000fe20001723e72 */
[----:B------:R-:W-:Y:S01]  /*5d00*/  @!UPT UIADD3 URZ, UPT, UPT, URZ, URZ, URZ ;  /* 0x000000fffffff290 */ /* 0x000fe2000fffe0ff */
[----:B---3--:R-:W-:Y:S11]  /*5d10*/  @!P0 BRA `(.L_x_115) ;  /* 0x00000040008c8947 */ /* 0x008ff60003800000 */
.L_x_223:
[----:B------:R-:W-:Y:S01]  /*5d20*/  @!P1 IADD3 R2, P0, PT, R12, 0x580, RZ ;  /* 0x000005800c029810 */ /* 0x000fe20007f1e0ff */
[----:B------:R-:W-:Y:S01]  /*5d30*/  VOTEU.ALL UP0, P1 ;  /* 0x0000000000ff7886 */ /* 0x000fe20000800000 */
[----:B------:R-:W-:Y:S01]  /*5d40*/  UMOV UR6, 0x0 ;  /* 0x0000000000067882 */ /* 0x000fe20000000000 */
[----:B------:R-:W-:Y:S01]  /*5d50*/  UMOV UR7, 0x10000000 ;  /* 0x1000000000077882 */ /* 0x000fe20000000000 */
[----:B------:R-:W-:Y:S01]  /*5d60*/  @!P1 R2UR UR5, R2 ;  /* 0x00000000020592ca */ /* 0x000fe200000e0000 */
[----:B--2---:R-:W-:Y:S01]  /*5d70*/  @!P1 IMAD.X R0, RZ, RZ, R13, P0 ;  /* 0x000000ffff009224 */ /* 0x004fe200000e060d */
[----:B------:R-:W-:Y:S01]  /*5d80*/  @!UP0 UIADD3 UR24, UPT, UPT, UR21, 0x300, URZ ;  /* 0x0000030015188890 */ /* 0x000fe2000fffe0ff */
[----:B------:R-:W-:Y:S01]  /*5d90*/  VIADD R10, R10, 0x1 ;  /* 0x000000010a0a7836 */ /* 0x000fe20000000000 */
[----:B------:R-:W-:Y:S02]  /*5da0*/  @!UP0 UIADD3 UR10, UPT, UPT, UR26, 0x40, URZ ;  /* 0x000000401a0a8890 */ /* 0x000fe4000fffe0ff */
[----:B------:R-:W-:Y:S01]  /*5db0*/  @!P1 R2UR UR4, R0 ;  /* 0x00000000000492ca */ /* 0x000fe200000e0000 */
[----:B------:R-:W-:Y:S01]  /*5dc0*/  @!UP0 UIADD3 UR8, UPT, UPT, UR21, 0xb00, URZ ;  /* 0x00000b0015088890 */ /* 0x000fe2000fffe0ff */
[----:B------:R-:W-:Y:S01]  /*5dd0*/  @!P1 IMAD.MOV.U32 R0, RZ, RZ, 0x1000 ;  /* 0x00001000ff009424 */ /* 0x000fe200078e00ff */
[----:B------:R-:W-:Y:S01]  /*5de0*/  VOTEU.ALL UP0, P1 ;  /* 0x0000000000ff7886 */ /* 0x000fe20000800000 */
[----:B------:R-:W-:Y:S01]  /*5df0*/  UMOV UR28, UR36 ;  /* 0x00000024001c7c82 */ /* 0x000fe20008000000 */
[----:B------:R-:W-:Y:S01]  /*5e00*/  UMOV UR9, UR25 ;  /* 0x0000001900097c82 */ /* 0x000fe20008000000 */
[----:B------:R-:W-:Y:S01]  /*5e10*/  UMOV UR11, UR27 ;  /* 0x0000001b000b7c82 */ /* 0x000fe20008000000 */
[----:B------:R-:W-:Y:S01]  /*5e20*/  IMAD.U32 R6, RZ, RZ, UR5 ;  /* 0x00000005ff067e24 */ /* 0x000fe2000f8e00ff */
[----:B------:R-:W-:Y:S05]  /*5e30*/  UMOV UR12, UR36 ;  /* 0x00000024000c7c82 */ /* 0x000fea0008000000 */
[----:B------:R-:W-:Y:S01]  /*5e40*/  IMAD.U32 R7, RZ, RZ, UR4 ;  /* 0x00000004ff077e24 */ /* 0x000fe2000f8e00ff */
[----:B------:R-:W-:Y:S04]  /*5e50*/  @!P1 R2UR UR4, R6 ;  /* 0x00000000060492ca */ /* 0x000fe800000e0000 */
[----:B------:R-:W-:Y:S11]  /*5e60*/  @!P1 R2UR UR5, R7 ;  /* 0x00000000070592ca */ /* 0x000ff600000e0000 */
[----:B------:R-:W-:Y:S02]  /*5e70*/  @!UPT UIADD3 URZ, UPT, UPT, URZ, URZ, URZ ;  /* 0x000000fffffff290 */ /* 0x000fe4000fffe0ff */
[----:B------:R-:W-:Y:S01]  /*5e80*/  @!UP0 UTMALDG.3D [UR24], [UR4], desc[UR6] ;  /* 0x00000618040085b4 */ /* 0x000fe20008011000 */
[----:B------:R-:W-:Y:S05]  /*5e90*/  VOTEU.ALL UP0, P1 ;  /* 0x0000000000ff7886 */ /* 0x000fea0000800000 */
[----:B------:R2:W-:Y:S01]  /*5ea0*/  @!UP0 UTMALDG.3D [UR8], [UR4], desc[UR6] ;  /* 0x00000608040085b4 */ /* 0x0005e20008011000 */
[----:B------:R3:W-:Y:S01]  /*5eb0*/  @!P1 SYNCS.ARRIVE.TRANS64.RED.A0TR RZ, [UR21+0x1a0], R0 ;  /* 0x0001a000ffff99a7 */ /* 0x0007e20008300415 */
[----:B--2---:R-:W-:Y:S09]  /*5ec0*/  UPRMT UR4, UR46, 0x654, UR25 ;  /* 0x000006542e047896 */ /* 0x004ff20008000019 */
[----:B------:R-:W-:Y:S01]  /*5ed0*/  SYNCS.ARRIVE.TRANS64.RED.A1T0 RZ, [UR4], RZ ;  /* 0x000000ffffff79a7 */ /* 0x000fe20008100404 */
[----:B------:R-:W2:Y:S02]  /*5ee0*/  SYNCS.PHASECHK.TRANS64.TRYWAIT P0, [UR21+0x1b8], R4 ;  /* 0x0001b804ff0075a7 */ /* 0x000ea40008001115 */
[----:B--23--:R-:W-:Y:S05]  /*5ef0*/  @!P0 BRA `(.L_x_116) ;  /* 0x00000040002c8947 */ /* 0x00cfea0003800000 */
.L_x_225:
[----:B------:R-:W-:Y:S01]  /*5f00*/  UIADD3 UR31, UPT, UPT, UR14, UR63, URZ ;  /* 0x0000003f0e1f7290 */ /* 0x000fe2000fffe0ff */
[----:B------:R-:W-:Y:S01]  /*5f10*/  @!P1 IADD3 R2, P0, PT, R12, 0x580, RZ ;  /* 0x000005800c029810 */ /* 0x000fe20007f1e0ff */
[----:B------:R-:W-:Y:S01]  /*5f20*/  UPLOP3.LUT UP4, UPT, UPT, UPT, UPT, 0x80, 0x8 ;  /* 0x000000000008789c */ /* 0x000fe20003f8f070 */
[----:B------:R-:W-:Y:S01]  /*5f30*/  R2UR UR24, R88 ;  /* 0x00000000581872ca */ /* 0x000fe200000e0000 */
[----:B------:R-:W-:Y:S01]  /*5f40*/  VOTEU.ALL UP0, P1 ;  /* 0x0000000000ff7886 */ /* 0x000fe20000800000 */
[----:B------:R-:W-:Y:S01]  /*5f50*/  @!P1 R2UR UR5, R2 ;  /* 0x00000000020592ca */ /* 0x000fe200000e0000 */
[----:B------:R-:W-:Y:S01]  /*5f60*/  @!P1 IMAD.X R0, RZ, RZ, R13, P0 ;  /* 0x000000ffff009224 */ /* 0x000fe200000e060d */
[----:B------:R-:W-:Y:S01]  /*5f70*/  UMOV UR6, 0x0 ;  /* 0x0000000000067882 */ /* 0x000fe20000000000 */
[----:B------:R-:W-:Y:S01]  /*5f80*/  UMOV UR7, 0x10000000 ;  /* 0x1000000000077882 */ /* 0x000fe20000000000 */
[----:B------:R-:W-:Y:S01]  /*5f90*/  @!UP0 UIADD3 UR18, UPT, UPT, UR26, 0x20, URZ ;  /* 0x000000201a128890 */ /* 0x000fe2000fffe0ff */
[----:B------:R-:W-:Y:S01]  /*5fa0*/  ISETP.NE.AND P0, PT, R10, 0x2, PT ;  /* 0x000000020a00780c */ /* 0x000fe20003f05270 */
[----:B------:R-:W-:Y:S01]  /*5fb0*/  @!UP0 UIADD3 UR16, UPT, UPT, UR21, 0x1300, URZ ;  /* 0x0000130015108890 */ /* 0x000fe2000fffe0ff */
[----:B------:R-:W-:Y:S01]  /*5fc0*/  @!P1 R2UR UR4, R0 ;  /* 0x00000000000492ca */ /* 0x000fe200000e0000 */
[----:B------:R-:W-:Y:S01]  /*5fd0*/  @!UP0 UIADD3 UR17, UPT, UPT, UR21, 0x1a8, URZ ;  /* 0x000001a815118890 */ /* 0x000fe2000fffe0ff */
[----:B------:R-:W-:Y:S01]  /*5fe0*/  SEL R0, RZ, 0x1, P0 ;  /* 0x00000001ff007807 */ /* 0x000fe20000000000 */
[----:B------:R-:W-:Y:S01]  /*5ff0*/  @!UP0 UIADD3 UR10, UPT, UPT, UR26, 0x60, URZ ;  /* 0x000000601a0a8890 */ /* 0x000fe2000fffe0ff */
[----:B------:R-:W-:Y:S01]  /*6000*/  LOP3.LUT R11, R11, 0x1, RZ, 0x3c, !PT ;  /* 0x000000010b0b7812 */ /* 0x000fe200078e3cff */
[----:B------:R-:W-:Y:S01]  /*6010*/  @!UP0 UIADD3 UR8, UPT, UPT, UR21, 0x1b00, URZ ;  /* 0x00001b0015088890 */ /* 0x000fe2000fffe0ff */
[----:B--2---:R-:W-:Y:S01]  /*6020*/  IMAD.U32 R4, RZ, RZ, UR5 ;  /* 0x00000005ff047e24 */ /* 0x004fe2000f8e00ff */
[----:B------:R-:W-:Y:S01]  /*6030*/  VOTEU.ALL UP0, P1 ;  /* 0x0000000000ff7886 */ /* 0x000fe20000800000 */
[----:B------:R-:W-:Y:S01]  /*6040*/  UMOV UR19, UR27 ;  /* 0x0000001b00137c82 */ /* 0x000fe20008000000 */
[----:B------:R-:W-:Y:S01]  /*6050*/  UMOV UR20, UR36 ;  /* 0x0000002400147c82 */ /* 0x000fe20008000000 */
[----:B------:R-:W-:Y:S01]  /*6060*/  UMOV UR11, UR27 ;  /* 0x0000001b000b7c82 */ /* 0x000fe20008000000 */
[----:B------:R-:W-:Y:S01]  /*6070*/  UMOV UR12, UR36 ;  /* 0x00000024000c7c82 */ /* 0x000fe20008000000 */
[----:B------:R-:W-:Y:S01]  /*6080*/  UMOV UR9, UR17 ;  /* 0x0000001100097c82 */ /* 0x000fe20008000000 */
[----:B------:R-:W-:Y:S01]  /*6090*/  IMAD.U32 R5, RZ, RZ, UR4 ;  /* 0x00000004ff057e24 */ /* 0x000fe2000f8e00ff */
[----:B------:R-:W-:Y:S01]  /*60a0*/  @!P1 R2UR UR4, R4 ;  /* 0x00000000040492ca */ /* 0x000fe200000e0000 */
[----:B------:R-:W-:Y:S01]  /*60b0*/  UIADD3 UR30, UPT, UPT, UR13, UR24, URZ ;  /* 0x000000180d1e7290 */ /* 0x000fe2000fffe0ff */
[----:B------:R-:W-:Y:S01]  /*60c0*/  LOP3.LUT R9, R9, R0, RZ, 0x3c, !PT ;  /* 0x0000000009097212 */ /* 0x000fe200078e3cff */
[----:B------:R-:W-:Y:S01]  /*60d0*/  UMOV UR36, UR29 ;  /* 0x0000001d00247c82 */ /* 0x000fe20008000000 */
[----:B------:R-:W-:Y:S02]  /*60e0*/  @!P1 R2UR UR5, R5 ;  /* 0x00000000050592ca */ /* 0x000fe400000e0000 */
[----:B------:R-:W-:Y:S11]  /*60f0*/  SEL R10, R10, RZ, P0 ;  /* 0x000000ff0a0a7207 */ /* 0x000ff60000000000 */
[----:B------:R2:W-:Y:S01]  /*6100*/  @!UP0 UTMALDG.3D [UR16], [UR4], desc[UR6] ;  /* 0x00000610040085b4 */ /* 0x0005e20008011000 */
[----:B------:R-:W-:Y:S05]  /*6110*/  VOTEU.ALL UP0, P1 ;  /* 0x0000000000ff7886 */ /* 0x000fea0000800000 */
[----:B------:R2:W-:Y:S01]  /*6120*/  @!UP0 UTMALDG.3D [UR8], [UR4], desc[UR6] ;  /* 0x00000608040085b4 */ /* 0x0005e20008011000 */
[----:B------:R2:W-:Y:S01]  /*6130*/  @!P1 SYNCS.ARRIVE.TRANS64.RED.A0TR RZ, [UR21+0x1a8], R3 ;  /* 0x0001a803ffff99a7 */ /* 0x0005e20008300415 */
[----:B------:R-:W-:Y:S01]  /*6140*/  SYNCS.ARRIVE.TRANS64.RED.A1T0 RZ, [UR37], RZ ;  /* 0x000000ffffff79a7 */ /* 0x000fe20008100425 */
[----:B------:R-:W-:Y:S05]  /*6150*/  BRA.U UP2, `(.L_x_117) ;  /* 0xfffffff102d87547 */ /* 0x000fea000b83ffff */
[----:B--2---:R-:W-:-:S04]  /*6160*/  SHF.L.U32 R3, R11, 0x1f, RZ ;  /* 0x0000001f0b037819 */ /* 0x004fc800000006ff */
[----:B------:R-:W2:Y:S02]  /*6170*/  SYNCS.PHASECHK.TRANS64.TRYWAIT P0, [UR21+0x1b0], R3 ;  /* 0x0001b003ff0075a7 */ /* 0x000ea40008001115 */
[----:B--2---:R-:W-:Y:S05]  /*6180*/  @!P0 BRA `(.L_x_118) ;  /* 0x0000003c00a08947 */ /* 0x004fea0003800000 */
.L_x_227:
[----:B--2---:R-:W-:-:S07]  /*6190*/  MOV R0, UR21 ;  /* 0x0000001500007c02 */ /* 0x004fce0008000f00 */
.L_x_119:
[----:B--2---:R-:W-:-:S04]  /*61a0*/  SHF.L.U32 R3, R11, 0x1f, RZ ;  /* 0x0000001f0b037819 */ /* 0x004fc800000006ff */
[----:B------:R2:W3:Y:S03]  /*61b0*/  SYNCS.PHASECHK.TRANS64.TRYWAIT P0, [R0+URZ+0x1b8], R3 ;  /* 0x0001b803000075a7 */ /* 0x0004e600080011ff */
[----:B---3--:R-:W-:Y:S05]  /*61c0*/  @!P0 NANOSLEEP.SYNCS 0x989680 ;  /* 0x009896800000895d */ /* 0x008fea0003900000 */
[----:B------:R-:W3:Y:S02]  /*61d0*/  @!P0 SYNCS.PHASECHK.TRANS64 P0, [R0+URZ+0x1b8], R3 ;  /* 0x0001b803000085a7 */ /* 0x000ee400080010ff */
[----:B-1-3--:R-:W-:Y:S05]  /*61e0*/  @P0 EXIT ;  /* 0x000000000000094d */ /* 0x00afea0003800000 */
[----:B------:R-:W-:Y:S05]  /*61f0*/  BRA `(.L_x_119) ;  /* 0xfffffffc00e87947 */ /* 0x000fea000383ffff */
.L_x_108:
[----:B------:R-:W-:-:S06]  /*6200*/  UISETP.GE.AND UP0, UPT, UR18, 0x4, UPT ;  /* 0x000000041200788c */ /* 0x000fcc000bf06270 */
[----:B------:R-:W-:-:S13]  /*6210*/  PLOP3.LUT P0, PT, PT, PT, UP0, 0x80, 0x8 ;  /* 0x000000000008781c */ /* 0x000fda0003f0f008 */
[----:B-1----:R-:W-:Y:S05]  /*6220*/  @!P0 EXIT ;  /* 0x000000000000894d */ /* 0x002fea0003800000 */
[----:B------:R-:W-:Y:S01]  /*6230*/  BAR.SYNC.DEFER_BLOCKING 0x6, 0xa0 ;  /* 0x0182800000007b1d */ /* 0x000fe20000010000 */
[----:B------:R-:W-:Y:S01]  /*6240*/  IMAD.SHL.U32 R4, R87, 0x200000, RZ ;  /* 0x0020000057047824 */ /* 0x000fe200078e00ff */
[----:B------:R-:W-:Y:S01]  /*6250*/  CS2R R94, SRZ ;  /* 0x00000000005e7805 */ /* 0x000fe2000001ff00 */
[C---:B------:R-:W-:Y:S01]  /*6260*/  IMAD.SHL.U32 R85, R97.reuse, 0x20, RZ ;  /* 0x0000002061557824 */ /* 0x040fe200078e00ff */
[----:B------:R-:W-:Y:S01]  /*6270*/  CS2R R92, SRZ ;  /* 0x00000000005c7805 */ /* 0x000fe2000001ff00 */
[C---:B------:R-:W-:Y:S01]  /*6280*/  IMAD.U32 R37, R97.reuse, 0x10000, RZ ;  /* 0x0001000061257824 */ /* 0x040fe200078e00ff */
[----:B------:R-:W-:Y:S02]  /*6290*/  UMOV UR44, 0x400 ;  /* 0x00000400002c7882 */ /* 0x000fe40000000000 */
[----:B------:R-:W1:Y:S01]  /*62a0*/  LDC.64 R82, c[0x0][0x8b0] ;  /* 0x00022c00ff527b82 */ /* 0x000e620000000a00 */
[----:B------:R-:W-:Y:S01]  /*62b0*/  ULEA UR44, UR46, UR44, 0x18 ;  /* 0x0000002c2e2c7291 */ /* 0x000fe2000f8ec0ff */
[----:B------:R-:W-:Y:S01]  /*62c0*/  IMAD.SHL.U32 R5, R97, 0x4, RZ ;  /* 0x0000000461057824 */ /* 0x000fe200078e00ff */
[----:B------:R-:W-:Y:S01]  /*62d0*/  LOP3.LUT R4, R4, 0x200000, RZ, 0xc0, !PT ;  /* 0x0020000004047812 */ /* 0x000fe200078ec0ff */
[----:B------:R-:W-:Y:S01]  /*62e0*/  IMAD.SHL.U32 R7, R87, 0x400, RZ ;  /* 0x0000040057077824 */ /* 0x000fe200078e00ff */
[C---:B------:R-:W-:Y:S01]  /*62f0*/  LOP3.LUT R6, R85.reuse, 0x80, RZ, 0xc0, !PT ;  /* 0x0000008055067812 */ /* 0x040fe200078ec0ff */
[----:B------:R-:W-:Y:S01]  /*6300*/  UIADD3 UR4, UPT, UPT, UR44, 0x2300, URZ ;  /* 0x000023002c047890 */ /* 0x000fe2000fffe0ff */
[C---:B------:R-:W-:Y:S01]  /*6310*/  LOP3.LUT R84, R85.reuse, 0xb60, RZ, 0xc0, !PT ;  /* 0x00000b6055547812 */ /* 0x040fe200078ec0ff */
[----:B------:R-:W2:Y:S01]  /*6320*/  LDC.64 R80, c[0x0][0x8a8] ;  /* 0x00022a00ff507b82 */ /* 0x000ea20000000a00 */
[----:B------:R-:W-:Y:S01]  /*6330*/  LOP3.LUT R37, R4, 0x400000, R37, 0xf8, !PT ;  /* 0x0040000004257812 */ /* 0x000fe200078ef825 */
[----:B------:R-:W-:Y:S01]  /*6340*/  IMAD.MOV.U32 R36, RZ, RZ, RZ ;  /* 0x000000ffff247224 */ /* 0x000fe200078e00ff */
[----:B------:R-:W-:Y:S01]  /*6350*/  LOP3.LUT R5, R6, 0x10, R5, 0xf8, !PT ;  /* 0x0000001006057812 */ /* 0x000fe200078ef805 */
[----:B------:R-:W-:Y:S01]  /*6360*/  IMAD.MOV.U32 R91, RZ, RZ, RZ ;  /* 0x000000ffff5b7224 */ /* 0x000fe200078e00ff */
[----:B------:R-:W-:Y:S01]  /*6370*/  LOP3.LUT R84, R84, 0x400, R7, 0xf8, !PT ;  /* 0x0000040054547812 */ /* 0x000fe200078ef807 */
[----:B------:R-:W-:Y:S01]  /*6380*/  IMAD.U32 R96, RZ, RZ, UR4 ;  /* 0x00000004ff607e24 */ /* 0x000fe2000f8e00ff */
[----:B------:R-:W-:Y:S01]  /*6390*/  LOP3.LUT P0, RZ, R85, 0x80, RZ, 0xc0, !PT ;  /* 0x0000008055ff7812 */ /* 0x000fe2000780c0ff */
[----:B------:R-:W3:Y:S01]  /*63a0*/  LDCU UR58, c[0x0][0x370] ;  /* 0x00006e00ff3a77ac */ /* 0x000ee20008000800 */
[----:B------:R-:W4:Y:S01]  /*63b0*/  LDS R0, [UR44+0x280] ;  /* 0x0002802cff007984 */ /* 0x000f220008000800 */
[----:B------:R-:W-:-:S02]  /*63c0*/  LOP3.LUT R84, R84, R5, RZ, 0xfc, !PT ;  /* 0x0000000554547212 */ /* 0x000fc400078efcff */
[----:B------:R-:W-:Y:S01]  /*63d0*/  P2R R4, PR, RZ, 0x1 ;  /* 0x00000001ff047803 */ /* 0x000fe20000000000 */
[----:B------:R-:W1:Y:S01]  /*63e0*/  LDCU UR43, c[0x0][0xb0c] ;  /* 0x00016180ff2b77ac */ /* 0x000e620008000800 */
[----:B------:R-:W-:Y:S01]  /*63f0*/  LOP3.LUT R97, R97, 0x60, RZ, 0xc0, !PT ;  /* 0x0000006061617812 */ /* 0x000fe200078ec0ff */
[----:B------:R-:W1:Y:S01]  /*6400*/  LDCU UR39, c[0x0][0xb30] ;  /* 0x00016600ff2777ac */ /* 0x000e620008000800 */
[----:B------:R-:W1:Y:S01]  /*6410*/  LDCU.64 UR56, c[0x0][0x888] ;  /* 0x00011100ff3877ac */ /* 0x000e620008000a00 */
[----:B------:R-:W1:Y:S01]  /*6420*/  LDCU.64 UR40, c[0x0][0xb28] ;  /* 0x00016500ff2877ac */ /* 0x000e620008000a00 */
[----:B------:R-:W1:Y:S01]  /*6430*/  LDCU.64 UR60, c[0x0][0x890] ;  /* 0x00011200ff3c77ac */ /* 0x000e620008000a00 */
[----:B------:R-:W1:Y:S01]  /*6440*/  LDCU.128 UR52, c[0x0][0xb10] ;  /* 0x00016200ff3477ac */ /* 0x000e620008000c00 */
[----:B------:R-:W1:Y:S01]  /*6450*/  LDCU UR47, c[0x0][0x374] ;  /* 0x00006e80ff2f77ac */ /* 0x000e620008000800 */
[----:B------:R-:W-:Y:S01]  /*6460*/  UIADD3 UR62, UPT, UPT, UR44, 0x300, URZ ;  /* 0x000003002c3e7890 */ /* 0x000fe2000fffe0ff */
[----:B-1234-:R-:W-:-:S11]  /*6470*/  IMAD.IADD R37, R0, 0x1, R37 ;  /* 0x0000000100257824 */ /* 0x01efd600078e0225 */
.L_x_145:
[C---:B------:R-:W-:Y:S02]  /*6480*/  LEA R3, R91.reuse, UR44, 0x3 ;  /* 0x0000002c5b037c11 */ /* 0x040fe4000f8e18ff */
[----:B------:R-:W-:Y:S02]  /*6490*/  SHF.L.U32 R0, R94, 0x1f, RZ ;  /* 0x0000001f5e007819 */ /* 0x000fe400000006ff */
[----:B------:R-:W-:Y:S02]  /*64a0*/  LEA R5, R91, UR44, 0x4 ;  /* 0x0000002c5b057c11 */ /* 0x000fe4000f8e20ff */
[----:B-1----:R-:W1:Y:S02]  /*64b0*/  SYNCS.PHASECHK.TRANS64.TRYWAIT P0, [R3+URZ+0x1d0], R0 ;  /* 0x0001d000030075a7 */ /* 0x002e6400080011ff */
[----:B-1----:R-:W-:Y:S05]  /*64c0*/  @!P0 BRA `(.L_x_120) ;  /* 0x0000003800e88947 */ /* 0x002fea0003800000 */
.L_x_228:
        /* <DEDUP_REMOVED lines=11> */
[----:B------:R-:W-:Y:S01]  /*6580*/  PLOP3.LUT P0, PT, PT, PT, UP1, 0x80, 0x8 ;  /* 0x000000000008781c */ /* 0x000fe20003f0f018 */
[----:B------:R-:W-:Y:S11]  /*6590*/  UP2UR UR45, UPR, URZ, 0x2 ;  /* 0x00000002ff2d7883 */ /* 0x000ff60008000000 */
[----:B------:R-:W-:Y:S01]  /*65a0*/  @!UPT UIADD3 URZ, UPT, UPT, URZ, URZ, URZ ;  /* 0x000000fffffff290 */ /* 0x000fe2000fffe0ff */
[----:B-1----:R-:W-:Y:S02]  /*65b0*/  @P0 SHF.R.U32.HI R0, RZ, 0x10, R5 ;  /* 0x00000010ff000819 */ /* 0x002fe40000011605 */
        /* <DEDUP_REMOVED lines=12> */
[----:B------:R-:W2:Y:S01]  /*6680*/  LDCU UR12, c[0x0][0xb20] ;  /* 0x00016400ff0c77ac */ /* 0x000ea20008000800 */
[----:B------:R-:W-:Y:S02]  /*6690*/  UIMAD.WIDE.U32 UR4, UR47, UR55, URZ ;  /* 0x000000372f0472a5 */ /* 0x000fe4000f8e00ff */
[----:B------:R-:W-:Y:S02]  /*66a0*/  UIMAD.WIDE.U32 UR6, UR58, UR52, URZ ;  /* 0x000000343a0672a5 */ /* 0x000fe4000f8e00ff */
[----:B------:R-:W-:Y:S02]  /*66b0*/  UISETP.NE.AND UP0, UPT, UR54, 0x1, UPT ;  /* 0x000000013600788c */ /* 0x000fe4000bf05270 */
[----:B------:R-:W-:Y:S02]  /*66c0*/  UIMAD.WIDE.U32 UR8, UR37, UR55, URZ ;  /* 0x00000037250872a5 */ /* 0x000fe4000f8e00ff */
[----:B------:R-:W-:Y:S02]  /*66d0*/  UIMAD.WIDE.U32 UR10, UR38, UR52, URZ ;  /* 0x00000034260a72a5 */ /* 0x000fe4000f8e00ff */
[----:B------:R-:W-:Y:S02]  /*66e0*/  UISETP.NE.AND UP1, UPT, UR43, 0x1, UPT ;  /* 0x000000012b00788c */ /* 0x000fe4000bf25270 */
[----:B------:R-:W-:Y:S01]  /*66f0*/  UISETP.NE.AND UP2, UPT, UR42, 0x1, UPT ;  /* 0x000000012a00788c */ /* 0x000fe2000bf45270 */
[----:B------:R-:W-:Y:S02]  /*6700*/  UMOV UR4, UR5 ;  /* 0x0000000500047c82 */ /* 0x000fe40008000000 */
[----:B--2---:R-:W-:Y:S03]  /*6710*/  USHF.R.U32.HI UR5, URZ, UR12, UR4 ;  /* 0x0000000cff057299 */ /* 0x004fe60008011604 */
[----:B------:R-:W-:Y:S02]  /*6720*/  UMOV UR4, UR7 ;  /* 0x0000000700047c82 */ /* 0x000fe40008000000 */
[----:B------:R-:W-:Y:S02]  /*6730*/  USHF.R.U32.HI UR7, URZ, UR53, UR4 ;  /* 0x00000035ff077299 */ /* 0x000fe40008011604 */
[----:B------:R-:W-:Y:S02]  /*6740*/  USEL UR4, UR47, UR5, !UP0 ;  /* 0x000000052f047287 */ /* 0x000fe4000c000000 */
[----:B------:R-:W-:Y:S01]  /*6750*/  USEL UR7, UR58, UR7, !UP1 ;  /* 0x000000073a077287 */ /* 0x000fe2000c800000 */
[----:B------:R-:W-:Y:S01]  /*6760*/  UMOV UR5, UR9 ;  /* 0x0000000900057c82 */ /* 0x000fe20008000000 */
[----:B------:R-:W-:Y:S02]  /*6770*/  UIMAD.WIDE.U32 UR8, UR4, UR40, URZ ;  /* 0x00000028040872a5 */ /* 0x000fe4000f8e00ff */
[----:B------:R-:W-:Y:S03]  /*6780*/  USHF.R.U32.HI UR6, URZ, UR12, UR5 ;  /* 0x0000000cff067299 */ /* 0x000fe60008011605 */
[----:B------:R-:W-:Y:S01]  /*6790*/  UMOV UR5, UR11 ;  /* 0x0000000b00057c82 */ /* 0x000fe20008000000 */
[----:B------:R-:W-:Y:S02]  /*67a0*/  UIMAD.WIDE.U32 UR10, UR7, UR40, URZ ;  /* 0x00000028070a72a5 */ /* 0x000fe4000f8e00ff */
[----:B------:R-:W-:Y:S02]  /*67b0*/  USHF.R.U32.HI UR12, URZ, UR53, UR5 ;  /* 0x00000035ff0c7299 */ /* 0x000fe40008011605 */
[----:B------:R-:W-:Y:S01]  /*67c0*/  USEL UR6, UR37, UR6, !UP0 ;  /* 0x0000000625067287 */ /* 0x000fe2000c000000 */
[----:B------:R-:W-:Y:S02]  /*67d0*/  UMOV UR5, UR9 ;  /* 0x0000000900057c82 */ /* 0x000fe40008000000 */
[----:B------:R-:W-:Y:S01]  /*67e0*/  UMOV UR10, UR11 ;  /* 0x0000000b000a7c82 */ /* 0x000fe20008000000 */
[----:B------:R-:W-:Y:S02]  /*67f0*/  @UP2 USHF.R.U32.HI UR4, URZ, UR41, UR5 ;  /* 0x00000029ff042299 */ /* 0x000fe40008011605 */
[----:B------:R-:W-:Y:S02]  /*6800*/  @UP2 USHF.R.U32.HI UR7, URZ, UR41, UR10 ;  /* 0x00000029ff072299 */ /* 0x000fe4000801160a */
[----:B------:R-:W-:Y:S02]  /*6810*/  UIMAD UR4, UR42, UR4, URZ ;  /* 0x000000042a0472a4 */ /* 0x000fe4000f8e02ff */
[----:B------:R-:W-:Y:S02]  /*6820*/  UIMAD.WIDE.U32 UR10, UR6, UR40, URZ ;  /* 0x00000028060a72a5 */ /* 0x000fe4000f8e00ff */
[----:B------:R-:W-:Y:S02]  /*6830*/  USEL UR5, UR38, UR12, !UP1 ;  /* 0x0000000c26057287 */ /* 0x000fe4000c800000 */
[----:B------:R-:W-:Y:S02]  /*6840*/  UIMAD UR8, UR42, UR7, URZ ;  /* 0x000000072a0872a4 */ /* 0x000fe4000f8e02ff */
[----:B------:R-:W-:Y:S03]  /*6850*/  UISETP.GE.AND UP0, UPT, UR6, UR4, UPT ;  /* 0x000000040600728c */ /* 0x000fe6000bf06270 */
[----:B------:R-:W-:Y:S01]  /*6860*/  UMOV UR4, UR11 ;  /* 0x0000000b00047c82 */ /* 0x000fe20008000000 */
[----:B------:R-:W-:Y:S02]  /*6870*/  UISETP.GE.OR UP0, UPT, UR5, UR8, UP0 ;  /* 0x000000080500728c */ /* 0x000fe40008706670 */
[----:B------:R-:W-:Y:S02]  /*6880*/  USHF.R.U32.HI UR4, URZ, UR41, UR4 ;  /* 0x00000029ff047299 */ /* 0x000fe40008011604 */
[----:B------:R-:W-:Y:S02]  /*6890*/  UIMAD.WIDE.U32 UR8, UR5, UR40, URZ ;  /* 0x00000028050872a5 */ /* 0x000fe4000f8e00ff */
[----:B------:R-:W-:Y:S02]  /*68a0*/  USEL UR11, UR6, UR4, !UP2 ;  /* 0x00000004060b7287 */ /* 0x000fe4000d000000 */
[----:B------:R-:W-:Y:S02]  /*68b0*/  UIADD3 UR8, UPT, UPT, -UR5, URZ, URZ ;  /* 0x000000ff05087290 */ /* 0x000fe4000fffe1ff */
[----:B------:R-:W-:Y:S01]  /*68c0*/  UIADD3 UR10, UPT, UPT, -UR11, URZ, URZ ;  /* 0x000000ff0b0a7290 */ /* 0x000fe2000fffe1ff */
[----:B------:R-:W-:Y:S01]  /*68d0*/  @!UP0 UMOV UR4, UR9 ;  /* 0x0000000900048c82 */ /* 0x000fe20008000000 */
[----:B------:R-:W-:Y:S02]  /*68e0*/  UIADD3 UR9, UPT, UPT, -UR6, URZ, URZ ;  /* 0x000000ff06097290 */ /* 0x000fe4000fffe1ff */
[----:B------:R-:W-:Y:S02]  /*68f0*/  @!UP0 USHF.R.U32.HI UR4, URZ, UR41, UR4 ;  /* 0x00000029ff048299 */ /* 0x000fe40008011604 */
[----:B------:R-:W-:Y:S02]  /*6900*/  UIMAD UR10, UR42, UR10, UR6 ;  /* 0x0000000a2a0a72a4 */ /* 0x000fe4000f8e0206 */
[----:B------:R-:W-:Y:S04]  /*6910*/  @!UP0 USEL UR4, UR5, UR4, !UP2 ;  /* 0x0000000405048287 */ /* 0x000fe8000d000000 */
[----:B------:R-:W-:Y:S02]  /*6920*/  @!UP0 UIMAD UR10, UR7, UR10, UR4 ;  /* 0x0000000a070a82a4 */ /* 0x000fe4000f8e0204 */
[----:B------:R-:W-:Y:S02]  /*6930*/  @!UP0 UIADD3 UR11, UPT, UPT, UR11, -UR4, URZ ;  /* 0x800000040b0b8290 */ /* 0x000fe4000fffe0ff */
[----:B------:R-:W-:Y:S02]  /*6940*/  UIMAD UR7, UR43, UR8, UR38 ;  /* 0x000000082b0772a4 */ /* 0x000fe4000f8e0226 */
[----:B------:R-:W-:Y:S02]  /*6950*/  @!UP0 UIMAD UR6, UR11, UR42, UR5 ;  /* 0x0000002a0b0682a4 */ /* 0x000fe4000f8e0205 */
[----:B------:R-:W-:Y:S01]  /*6960*/  UIMAD UR4, UR54, UR9, UR37 ;  /* 0x00000009360472a4 */ /* 0x000fe2000f8e0225 */
[----:B------:R-:W-:Y:S02]  /*6970*/  @!UP0 UMOV UR5, UR10 ;  /* 0x0000000a00058c82 */ /* 0x000fe40008000000 */
[----:B------:R-:W-:Y:S02]  /*6980*/  UIMAD UR38, UR5, UR43, UR7 ;  /* 0x0000002b052672a4 */ /* 0x000fe4000f8e0207 */
[----:B------:R-:W-:Y:S11]  /*6990*/  UIMAD UR37, UR6, UR54, UR4 ;  /* 0x00000036062572a4 */ /* 0x000ff6000f8e0204 */
[----:B------:R-:W-:Y:S01]  /*69a0*/  @!UPT UIADD3 URZ, UPT, UPT, URZ, URZ, URZ ;  /* 0x000000fffffff290 */ /* 0x000fe2000fffe0ff */
.L_x_121:
[----:B------:R-:W-:Y:S01]  /*69b0*/  UISETP.NE.AND UP0, UPT, UR39, 0x1, UPT ;  /* 0x000000012700788c */ /* 0x000fe2000bf05270 */
[----:B------:R-:W-:Y:S01]  /*69c0*/  IADD3 R91, PT, PT, R91, 0x1, RZ ;  /* 0x000000015b5b7810 */ /* 0x000fe20007ffe0ff */
[----:B------:R-:W-:Y:S02]  /*69d0*/  USHF.L.U32 UR50, UR31, 0x6, URZ ;  /* 0x000000061f327899 */ /* 0x000fe400080006ff */
[----:B------:R-:W-:Y:S07]  /*69e0*/  USHF.L.U32 UR49, UR30, 0x7, URZ ;  /* 0x000000071e317899 */ /* 0x000fee00080006ff */
[----:B------:R-:W2:Y:S01]  /*69f0*/  @!UP0 LDCU.128 UR12, c[0x0][0xb10] ;  /* 0x00016200ff0c87ac */ /* 0x000ea20008000c00 */
[----:B------:R-:W3:Y:S01]  /*6a00*/  @!UP0 LDCU UR5, c[0x0][0xb0c] ;  /* 0x00016180ff0587ac */ /* 0x000ee20008000800 */
[----:B------:R-:W4:Y:S01]  /*6a10*/  @!UP0 LDCU UR10, c[0x0][0xb20] ;  /* 0x00016400ff0a87ac */ /* 0x000f220008000800 */
[----:B--2---:R-:W-:Y:S02]  /*6a20*/  UIMAD.WIDE.U32 UR8, UR38, UR12, URZ ;  /* 0x0000000c260872a5 */ /* 0x004fe4000f8e00ff */
[----:B------:R-:W-:Y:S02]  /*6a30*/  UIMAD.WIDE.U32 UR6, UR37, UR15, URZ ;  /* 0x0000000f250672a5 */ /* 0x000fe4000f8e00ff */
[----:B------:R-:W-:Y:S03]  /*6a40*/  @!UP0 UISETP.NE.AND UP1, UPT, UR14, 0x1, UPT ;  /* 0x000000010e00888c */ /* 0x000fe6000bf25270 */
[----:B------:R-:W-:Y:S01]  /*6a50*/  @!UP0 UMOV UR4, UR9 ;  /* 0x0000000900048c82 */ /* 0x000fe20008000000 */
[----:B---3--:R-:W-:Y:S02]  /*6a60*/  @!UP0 UISETP.NE.AND UP2, UPT, UR5, 0x1, UPT ;  /* 0x000000010500888c */ /* 0x008fe4000bf45270 */
[----:B------:R-:W-:Y:S01]  /*6a70*/  @!UP0 USHF.R.U32.HI UR4, URZ, UR13, UR4 ;  /* 0x0000000dff048299 */ /* 0x000fe20008011604 */
[----:B------:R-:W-:Y:S02]  /*6a80*/  @!UP0 UMOV UR6, UR7 ;  /* 0x0000000700068c82 */ /* 0x000fe40008000000 */
[----:B----4-:R-:W-:Y:S02]  /*6a90*/  @!UP0 USHF.R.U32.HI UR6, URZ, UR10, UR6 ;  /* 0x0000000aff068299 */ /* 0x010fe40008011606 */
[----:B------:R-:W-:Y:S02]  /*6aa0*/  @!UP0 USEL UR7, UR38, UR4, !UP2 ;  /* 0x0000000426078287 */ /* 0x000fe4000d000000 */
[----:B------:R-:W-:Y:S04]  /*6ab0*/  @!UP0 USEL UR6, UR37, UR6, !UP1 ;  /* 0x0000000625068287 */ /* 0x000fe8000c800000 */
[----:B------:R-:W-:Y:S02]  /*6ac0*/  @!UP0 UIADD3 UR4, UPT, UPT, -UR7, UR6, URZ ;  /* 0x0000000607048290 */ /* 0x000fe4000fffe1ff */
[----:B------:R-:W-:Y:S02]  /*6ad0*/  @!UP0 UIADD3 UR6, UPT, UPT, UR7, -UR6, URZ ;  /* 0x8000000607068290 */ /* 0x000fe4000fffe0ff */
[----:B------:R-:W-:Y:S02]  /*6ae0*/  @!UP0 UIMAD UR38, UR4, UR5, UR38 ;  /* 0x00000005042682a4 */ /* 0x000fe4000f8e0226 */
[----:B------:R-:W-:Y:S02]  /*6af0*/  @!UP0 UIMAD UR37, UR6, UR14, UR37 ;  /* 0x0000000e062582a4 */ /* 0x000fe4000f8e0225 */
[----:B------:R-:W-:Y:S09]  /*6b00*/  ULOP3.LUT UP0, URZ, UR62, 0x90, URZ, 0xc0, !UPT ;  /* 0x000000903eff7892 */ /* 0x000ff2000f80c0ff */
[----:B------:R-:W-:Y:S05]  /*6b10*/  BRA.U !UP0, `(.L_x_122) ;  /* 0x0000000108407547 */ /* 0x000fea000b800000 */
[----:B------:R-:W2:Y:S01]  /*6b20*/  LDCU.64 UR8, c[0x4][0x80] ;  /* 0x01001000ff0877ac */ /* 0x000ea20008000a00 */
[----:B------:R-:W-:Y:S01]  /*6b30*/  MOV R3, 0x0 ;  /* 0x0000000000037802 */ /* 0x000fe20000000f00 */
[----:B------:R-:W-:Y:S02]  /*6b40*/  HFMA2 R12, -RZ, RZ, 0, 5.9604644775390625e-08 ;  /* 0x00000001ff0c7431 */ /* 0x000fe400000001ff */
[----:B------:R-:W-:Y:S02]  /*6b50*/  IMAD.MOV.U32 R8, RZ, RZ, 0x70 ;  /* 0x00000070ff087424 */ /* 0x000fe400078e00ff */
[----:B------:R-:W-:Y:S01]  /*6b60*/  IMAD.MOV.U32 R13, RZ, RZ, RZ ;  /* 0x000000ffff0d7224 */ /* 0x000fe200078e00ff */
[----:B------:R-:W3:Y:S01]  /*6b70*/  LDCU.64 UR6, c[0x4][0x88] ;  /* 0x01001100ff0677ac */ /* 0x000ee20008000a00 */
[----:B------:R-:W4:Y:S01]  /*6b80*/  LDC.64 R2, c[0x4][R3] ;  /* 0x0100000003027b82 */ /* 0x000f220000000a00 */
[----:B------:R-:W1:Y:S01]  /*6b90*/  LDCU.64 UR4, c[0x4][0x8] ;  /* 0x01000100ff0477ac */ /* 0x000e620008000a00 */
[----:B--2---:R-:W-:Y:S01]  /*6ba0*/  MOV R5, UR9 ;  /* 0x0000000900057c02 */ /* 0x004fe20008000f00 */
[----:B------:R-:W-:Y:S01]  /*6bb0*/  IMAD.U32 R4, RZ, RZ, UR8 ;  /* 0x00000008ff047e24 */ /* 0x000fe2000f8e00ff */
[----:B---3--:R-:W-:Y:S01]  /*6bc0*/  MOV R7, UR7 ;  /* 0x0000000700077c02 */ /* 0x008fe20008000f00 */
[----:B------:R-:W-:Y:S01]  /*6bd0*/  IMAD.U32 R6, RZ, RZ, UR6 ;  /* 0x00000006ff067e24 */ /* 0x000fe2000f8e00ff */
[----:B-1----:R-:W-:Y:S01]  /*6be0*/  MOV R11, UR5 ;  /* 0x00000005000b7c02 */ /* 0x002fe20008000f00 */
[----:B------:R-:W-:Y:S02]  /*6bf0*/  IMAD.U32 R10, RZ, RZ, UR4 ;  /* 0x00000004ff0a7e24 */ /* 0x000fe4000f8e00ff */
[----:B------:R-:W-:Y:S07]  /*6c00*/  LEPC R20, `(.L_x_122) ;  /* 0x000000001014794e */ /* 0x000fee0000000000 */
[----:B----45:R-:W-:Y:S05]  /*6c10*/  CALL.ABS.NOINC R2 ;  /* 0x0000000002007343 */ /* 0x030fea0003c00000 */
.L_x_122:
[----:B------:R-:W-:Y:S01]  /*6c20*/  LOP3.LUT P0, RZ, R96, 0x90, RZ, 0xc0, !PT ;  /* 0x0000009060ff7812 */ /* 0x000fe2000780c0ff */
[----:B------:R-:W-:Y:S11]  /*6c30*/  BSSY.RECONVERGENT B6, `(.L_x_123) ;  /* 0x0000013000067945 */ /* 0x000ff60003800200 */
[----:B------:R-:W-:Y:S01]  /*6c40*/  @!UPT UIADD3 URZ, UPT, UPT, URZ, URZ, URZ ;  /* 0x000000fffffff290 */ /* 0x000fe2000fffe0ff */
[----:B------:R-:W-:Y:S05]  /*6c50*/  @!P0 BRA `(.L_x_124) ;  /* 0x0000000000408947 */ /* 0x000fea0003800000 */
        /* <DEDUP_REMOVED lines=16> */
.L_x_124:
[----:B------:R-:W-:Y:S05]  /*6d60*/  BSYNC.RECONVERGENT B6 ;  /* 0x0000000000067941 */ /* 0x000fea0003800200 */
.L_x_123:
[----:B------:R-:W-:Y:S01]  /*6d70*/  R2UR UR4, R89 ;  /* 0x00000000590472ca */ /* 0x000fe200000e0000 */
[----:B------:R-:W-:Y:S01]  /*6d80*/  UISETP.NE.U32.AND UP0, UPT, UR60, URZ, UPT ;  /* 0x000000ff3c00728c */ /* 0x000fe2000bf05070 */
[----:B------:R-:W-:Y:S02]  /*6d90*/  ISETP.NE.U32.AND P4, PT, R82, RZ, PT ;  /* 0x000000ff5200720c */ /* 0x000fe40003f85070 */
[----:B------:R-:W-:Y:S01]  /*6da0*/  ISETP.NE.U32.AND P2, PT, RZ, UR56, PT ;  /* 0x00000038ff007c0c */ /* 0x000fe2000bf45070 */
[----:B------:R-:W-:Y:S01]  /*6db0*/  UISETP.NE.AND.EX UP1, UPT, UR61, URZ, UPT, UP0 ;  /* 0x000000ff3d00728c */ /* 0x000fe2000bf25300 */
[----:B------:R-:W-:Y:S01]  /*6dc0*/  ISETP.NE.AND.EX P4, PT, R83, RZ, PT, P4 ;  /* 0x000000ff5300720c */ /* 0x000fe20003f85340 */
[----:B------:R-:W-:Y:S01]  /*6dd0*/  UPLOP3.LUT UP0, UPT, UPT, UPT, UPT, 0x40, 0x4 ;  /* 0x000000000004789c */ /* 0x000fe20003f0e870 */
[----:B------:R-:W-:Y:S05]  /*6de0*/  ISETP.NE.AND.EX P2, PT, RZ, UR57, PT, P2 ;  /* 0x00000039ff007c0c */ /* 0x000fea000bf45320 */
[----:B------:R-:W-:Y:S06]  /*6df0*/  UISETP.NE.AND UP2, UPT, UR4, URZ, UPT ;  /* 0x000000ff0400728c */ /* 0x000fec000bf45270 */
[----:B------:R-:W-:Y:S05]  /*6e00*/  PLOP3.LUT P1, PT, PT, PT, UP2, 0x80, 0x8 ;  /* 0x000000000008781c */ /* 0x000fea0003f2f028 */
[----:B------:R-:W-:Y:S06]  /*6e10*/  @UP2 UPLOP3.LUT UP0, UPT, UPT, UPT, UP1, 0x80, 0x8 ;  /* 0x000000000008289c */ /* 0x000fec0003f0f010 */
[----:B------:R-:W-:Y:S01]  /*6e20*/  PLOP3.LUT P0, PT, PT, PT, UP0, 0x80, 0x8 ;  /* 0x000000000008781c */ /* 0x000fe20003f0f008 */
[----:B------:R-:W-:Y:S01]  /*6e30*/  @!UPT UIADD3 URZ, UPT, UPT, URZ, URZ, URZ ;  /* 0x000000fffffff290 */ /* 0x000fe2000fffe0ff */
[----:B------:R-:W-:Y:S11]  /*6e40*/  BRA.U !UP1, `(.L_x_125) ;  /* 0x00000001093c7547 */ /* 0x000ff6000b800000 */
[----:B------:R-:W-:Y:S01]  /*6e50*/  UISETP.NE.U32.AND UP0, UPT, UR56, URZ, UPT ;  /* 0x000000ff3800728c */ /* 0x000fe2000bf05070 */
[----:B-1----:R-:W-:Y:S01]  /*6e60*/  HFMA2 R0, -RZ, RZ, 0, 5.9604644775390625e-08 ;  /* 0x00000001ff007431 */ /* 0x002fe200000001ff */
[----:B------:R-:W1:Y:S01]  /*6e70*/  LDCU.64 UR8, c[0x0][0x358] ;  /* 0x00006b00ff0877ac */ /* 0x000e620008000a00 */
[----:B------:R-:W-:Y:S01]  /*6e80*/  IMAD.MOV.U32 R86, RZ, RZ, 0x1 ;  /* 0x00000001ff567424 */ /* 0x000fe200078e00ff */
[----:B------:R-:W-:Y:S06]  /*6e90*/  UISETP.NE.AND.EX UP0, UPT, UR57, URZ, UPT, UP0 ;  /* 0x000000ff3900728c */ /* 0x000fec000bf05300 */
[----:B------:R-:W-:Y:S05]  /*6ea0*/  PLOP3.LUT P3, PT, PT, PT, UP0, 0x80, 0x8 ;  /* 0x000000000008781c */ /* 0x000fea0003f6f008 */
[----:B------:R-:W2:Y:S01]  /*6eb0*/  @UP0 LDCU.64 UR4, c[0x0][0x888] ;  /* 0x00011100ff0407ac */ /* 0x000ea20008000a00 */
[----:B------:R-:W-:Y:S07]  /*6ec0*/  @UP0 UIMAD UR6, UR36, UR60, URZ ;  /* 0x0000003c240602a4 */ /* 0x000fee000f8e02ff */
[----:B------:R-:W-:Y:S01]  /*6ed0*/  @!P3 PRMT R86, R0, 0x7610, R86 ;  /* 0x000076100056b816 */ /* 0x000fe20000000056 */
[----:B--2---:R-:W-:Y:S06]  /*6ee0*/  @UP0 UIMAD.WIDE UR4, UR6, 0x4, UR4 ;  /* 0x00000004060408a5 */ /* 0x004fec000f8e0204 */
[----:B------:R-:W-:Y:S01]  /*6ef0*/  IMAD.U32 R2, RZ, RZ, UR4 ;  /* 0x00000004ff027e24 */ /* 0x000fe2000f8e00ff */
[----:B------:R-:W-:Y:S04]  /*6f00*/  MOV R3, UR5 ;  /* 0x0000000500037c02 */ /* 0x000fe80008000f00 */
[----:B------:R-:W2:Y:S01]  /*6f10*/  @!UP0 LDCU UR4, c[0x0][0x880] ;  /* 0x00011000ff0487ac */ /* 0x000ea20008000800 */
[----:B-1---5:R3:W5:Y:S02]  /*6f20*/  @P3 LDG.E R41, desc[UR8][R2.64] ;  /* 0x0000000802293981 */ /* 0x022764000c1e1900 */
[----:B--23--:R-:W-:Y:S02]  /*6f30*/  @!P3 IMAD.U32 R41, RZ, RZ, UR4 ;  /* 0x00000004ff29be24 */ /* 0x00cfe4000f8e00ff */
.L_x_125:
[----:B------:R-:W-:Y:S05]  /*6f40*/  @!P4 BRA `(.L_x_126) ;  /* 0x000000000024c947 */ /* 0x000fea0003800000 */
[----:B------:R-:W-:Y:S01]  /*6f50*/  ISETP.NE.U32.AND P3, PT, R80, RZ, PT ;  /* 0x000000ff5000720c */ /* 0x000fe20003f65070 */
[----:B------:R-:W2:Y:S03]  /*6f60*/  LDCU.64 UR4, c[0x0][0x358] ;  /* 0x00006b00ff0477ac */ /* 0x000ea60008000a00 */
[----:B------:R-:W-:Y:S11]  /*6f70*/  ISETP.NE.AND.EX P3, PT, R81, RZ, PT, P3 ;  /* 0x000000ff5100720c */ /* 0x000ff60003f65330 */
[----:B------:R-:W-:Y:S02]  /*6f80*/  @!UPT UIADD3 URZ, UPT, UPT, URZ, URZ, URZ ;  /* 0x000000fffffff290 */ /* 0x000fe4000fffe0ff */
[----:B------:R-:W3:Y:S01]  /*6f90*/  @P3 LDC.64 R2, c[0x0][0x8a8] ;  /* 0x00022a00ff023b82 */ /* 0x000ee20000000a00 */
[----:B-1----:R-:W-:Y:S04]  /*6fa0*/  @P3 IMAD R0, R82, UR36, RZ ;  /* 0x0000002452003c24 */ /* 0x002fe8000f8e02ff */
[----:B---3--:R-:W-:Y:S05]  /*6fb0*/  @P3 IMAD.WIDE R2, R0, 0x4, R2 ;  /* 0x0000000400023825 */ /* 0x008fea00078e0202 */
[----:B--2--5:R2:W5:Y:S02]  /*6fc0*/  @P3 LDG.E R38, desc[UR4][R2.64] ;  /* 0x0000000402263981 */ /* 0x024564000c1e1900 */
[----:B--2---:R-:W3:Y:S02]  /*6fd0*/  @!P3 LDC R38, c[0x0][0x8a0] ;  /* 0x00022800ff26bb82 */ /* 0x004ee40000000800 */
.L_x_126:
[----:B-----5:R-:W-:Y:S01]  /*6fe0*/  FSETP.NEU.AND P4, PT, R41, RZ, PT ;  /* 0x000000ff2900720b */ /* 0x020fe20003f8d000 */
[----:B------:R-:W-:Y:S01]  /*6ff0*/  BSSY B1, `(.L_x_127) ;  /* 0x0000041000017945 */ /* 0x000fe20003800000 */
[----:B------:R-:W-:Y:S01]  /*7000*/  SEL R7, RZ, 0xffffffff, P2 ;  /* 0xffffffffff077807 */ /* 0x000fe20001000000 */
[----:B------:R-:W-:Y:S01]  /*7010*/  IMAD.MOV.U32 R71, RZ, RZ, 0x1 ;  /* 0x00000001ff477424 */ /* 0x000fe200078e00ff */
[----:B------:R-:W-:Y:S01]  /*7020*/  LOP3.LUT P3, RZ, R86, 0xff, RZ, 0xc0, !PT ;  /* 0x000000ff56ff7812 */ /* 0x000fe2000786c0ff */
[C---:B------:R-:W-:Y:S01]  /*7030*/  IMAD R39, R36.reuse, 0x40, R37 ;  /* 0x0000004024277824 */ /* 0x040fe200078e0225 */
[----:B-1----:R-:W-:Y:S02]  /*7040*/  @P1 SEL R0, RZ, 0xffffffff, P4 ;  /* 0xffffffffff001807 */ /* 0x002fe40002000000 */
[----:B------:R-:W-:Y:S02]  /*7050*/  CS2R R78, SRZ ;  /* 0x00000000004e7805 */ /* 0x000fe4000001ff00 */
[----:B------:R-:W-:Y:S02]  /*7060*/  LEA R3, R93, UR44, 0x3 ;  /* 0x0000002c5d037c11 */ /* 0x000fe4000f8e18ff */
[----:B------:R-:W-:Y:S02]  /*7070*/  CS2R R76, SRZ ;  /* 0x00000000004c7805 */ /* 0x000fe4000001ff00 */
[----:B------:R-:W-:Y:S02]  /*7080*/  @P0 SEL R0, R7, R0, !P3 ;  /* 0x0000000007000207 */ /* 0x000fe40005800000 */
[----:B------:R-:W-:Y:S02]  /*7090*/  CS2R R74, SRZ ;  /* 0x00000000004a7805 */ /* 0x000fe4000001ff00 */
[----:B------:R-:W-:Y:S02]  /*70a0*/  LEA R90, R36, UR44, 0x3 ;  /* 0x0000002c245a7c11 */ /* 0x000fe4000f8e18ff */
[----:B------:R-:W-:Y:S02]  /*70b0*/  CS2R R72, SRZ ;  /* 0x0000000000487805 */ /* 0x000fe4000001ff00 */
[----:B------:R-:W-:Y:S02]  /*70c0*/  @P1 LOP3.LUT R0, R0, 0x1, RZ, 0xc0, !PT ;  /* 0x0000000100001812 */ /* 0x000fe400078ec0ff */
[----:B------:R-:W-:Y:S02]  /*70d0*/  SHF.L.U32 R5, R95, 0x1f, RZ ;  /* 0x0000001f5f057819 */ /* 0x000fe400000006ff */
[----:B------:R-:W-:Y:S02]  /*70e0*/  ISETP.NE.U32.OR P6, PT, R0, 0x1, !P1 ;  /* 0x000000010000780c */ /* 0x000fe40004fc5470 */
[----:B------:R-:W-:Y:S02]  /*70f0*/  PLOP3.LUT P2, PT, PT, PT, UP1, 0x80, 0x8 ;  /* 0x000000000008781c */ /* 0x000fe40003f4f018 */
[----:B------:R-:W-:Y:S02]  /*7100*/  SEL R0, RZ, 0xffffffff, P4 ;  /* 0xffffffffff007807 */ /* 0x000fe40002000000 */
[----:B------:R-:W-:Y:S07]  /*7110*/  P2R R98, PR, RZ, 0x40 ;  /* 0x00000040ff627803 */ /* 0x000fee0000000000 */
[----:B------:R-:W-:Y:S02]  /*7120*/  @P6 SHF.L.U32 R2, R92, 0x1f, RZ ;  /* 0x0000001f5c026819 */ /* 0x000fe400000006ff */
[----:B------:R-:W-:Y:S02]  /*7130*/  @P2 SEL R0, R7, R0, !P3 ;  /* 0x0000000007002207 */ /* 0x000fe40005800000 */
[----:B------:R-:W1:Y:S02]  /*7140*/  @P6 SYNCS.PHASECHK.TRANS64.TRYWAIT P1, [R3+URZ+0x1a0], R2 ;  /* 0x0001a002030065a7 */ /* 0x000e6400080211ff */
[----:B------:R-:W-:Y:S04]  /*7150*/  LOP3.LUT R0, R0, 0x1, RZ, 0xc0, !PT ;  /* 0x0000000100007812 */ /* 0x000fe800078ec0ff */
[----:B------:R-:W-:Y:S04]  /*7160*/  ISETP.NE.U32.AND P5, PT, R0, 0x1, PT ;  /* 0x000000010000780c */ /* 0x000fe80003fa5070 */
[----:B------:R-:W-:Y:S01]  /*7170*/  P2R R99, PR, RZ, 0x20 ;  /* 0x00000020ff637803 */ /* 0x000fe20000000000 */
[----:B------:R2:W4:Y:S01]  /*7180*/  SYNCS.PHASECHK.TRANS64.TRYWAIT P0, [R90+URZ+0x1f0], R5 ;  /* 0x0001f0055a0075a7 */ /* 0x00052200080011ff */
[----:B-1----:R-:W-:Y:S01]  /*7190*/  @P6 SEL R71, RZ, 0x1, !P1 ;  /* 0x00000001ff476807 */ /* 0x002fe20004800000 */
[----:B--2---:R-:W-:Y:S06]  /*71a0*/  @!P6 BRA `(.L_x_128) ;  /* 0x000000000094e947 */ /* 0x004fec0003800000 */
[----:B------:R-:W-:Y:S01]  /*71b0*/  @P5 IMAD R4, R93, 0x1000, R84 ;  /* 0x000010005d045824 */ /* 0x000fe200078e0254 */
[----:B------:R-:W-:Y:S01]  /*71c0*/  LOP3.LUT P6, RZ, R85, 0x80, RZ, 0xc0, !PT ;  /* 0x0000008055ff7812 */ /* 0x000fe200078cc0ff */
[----:B------:R-:W-:Y:S01]  /*71d0*/  BSSY B0, `(.L_x_129) ;  /* 0x0000010000007945 */ /* 0x000fe20003800000 */
[----:B------:R-:W-:Y:S01]  /*71e0*/  ISETP.NE.AND P2, PT, R71, RZ, PT ;  /* 0x000000ff4700720c */ /* 0x000fe20003f45270 */
[----:B------:R-:W-:Y:S01]  /*71f0*/  @P5 VIADD R2, R4, UR44 ;  /* 0x0000002c04025c36 */ /* 0x000fe20008000000 */
[----:B------:R-:W-:Y:S02]  /*7200*/  PLOP3.LUT P1, PT, PT, PT, PT, 0x8, 0x80 ;  /* 0x000000000080781c */ /* 0x000fe40003f2e170 */
[----:B------:R-:W-:Y:S02]  /*7210*/  CS2R R74, SRZ ;  /* 0x00000000004a7805 */ /* 0x000fe4000001ff00 */
[----:B------:R-:W-:Y:S01]  /*7220*/  @P5 PLOP3.LUT P1, PT, P6, PT, PT, 0x80, 0x8 ;  /* 0x000000000008581c */ /* 0x000fe2000372f070 */
[C---:B------:R-:W-:Y:S01]  /*7230*/  @P5 VIADD R0, R2.reuse, 0x300 ;  /* 0x0000030002005836 */ /* 0x040fe20000000000 */
[----:B------:R-:W-:Y:S01]  /*7240*/  CS2R R72, SRZ ;  /* 0x0000000000487805 */ /* 0x000fe2000001ff00 */
[----:B------:R-:W-:Y:S01]  /*7250*/  @P5 VIADD R2, R2, 0x310 ;  /* 0x0000031002025836 */ /* 0x000fe20000000000 */
[----:B------:R-:W-:Y:S02]  /*7260*/  CS2R R78, SRZ ;  /* 0x00000000004e7805 */ /* 0x000fe4000001ff00 */
[----:B------:R-:W-:Y:S07]  /*7270*/  CS2R R76, SRZ ;  /* 0x00000000004c7805 */ /* 0x000fee000001ff00 */
[----:B------:R-:W-:Y:S01]  /*7280*/  @P1 VIADD R2, R0, 0xfffffff0 ;  /* 0xfffffff000021836 */ /* 0x000fe20000000000 */
[----:B------:R-:W-:Y:S06]  /*7290*/  @P2 BRA `(.L_x_130) ;  /* 0x00000000000c2947 */ /* 0x000fec0003800000 */
[----:B------:R-:W-:Y:S04]  /*72a0*/  SHF.L.U32 R0, R92, 0x1f, RZ ;  /* 0x0000001f5c007819 */ /* 0x000fe800000006ff */
[----:B------:R-:W1:Y:S02]  /*72b0*/  SYNCS.PHASECHK.TRANS64.TRYWAIT P1, [R3+URZ+0x1a0], R0 ;  /* 0x0001a000030075a7 */ /* 0x000e6400080211ff */
[----:B-1----:R-:W-:Y:S05]  /*72c0*/  @!P1 BRA `(.L_x_131) ;  /* 0x0000002c007c9947 */ /* 0x002fea0003800000 */
.L_x_130:
[----:B------:R-:W-:Y:S05]  /*72d0*/  BSYNC B0 ;  /* 0x0000000000007941 */ /* 0x000fea0003800000 */
.L_x_129:
[----:B------:R-:W-:Y:S01]  /*72e0*/  ISETP.NE.AND P1, PT, R99, RZ, PT ;  /* 0x000000ff6300720c */ /* 0x000fe20003f25270 */
[----:B-1----:R-:W-:Y:S02]  /*72f0*/  VIADD R3, R3, 0x1b0 ;  /* 0x000001b003037836 */ /* 0x002fe40000000000 */
[----:B------:R-:W-:Y:S02]  /*7300*/  IMAD.U32 R0, RZ, RZ, UR46 ;  /* 0x0000002eff007e24 */ /* 0x000fe4000f8e00ff */
[----:B------:R-:W-:Y:S03]  /*7310*/  VIADD R93, R93, 0x1 ;  /* 0x000000015d5d7836 */ /* 0x000fe60000000000 */
[----:B------:R-:W-:Y:S05]  /*7320*/  PRMT R0, R0, 0x654, R3 ;  /* 0x0000065400007816 */ /* 0x000fea0000000003 */
[----:B------:R1:W2:Y:S04]  /*7330*/  @P1 LDS.128 R72, [R4+UR44+0x300] ;  /* 0x0003002c04481984 */ /* 0x0002a80008000c00 */
[----:B------:R1:W1:Y:S01]  /*7340*/  @P1 LDS.128 R76, [R2] ;  /* 0x00000000024c1984 */ /* 0x0002620000000c00 */
[C---:B------:R-:W-:Y:S01]  /*7350*/  ISETP.NE.AND P1, PT, R93.reuse, 0x2, PT ;  /* 0x000000025d00780c */ /* 0x040fe20003f25270 */
[----:B------:R-:W-:Y:S01]  /*7360*/  @!PT LDS RZ, [RZ] ;  /* 0x00000000fffff984 */ /* 0x000fe20000000800 */
[----:B------:R-:W-:Y:S01]  /*7370*/  @!PT LDS RZ, [RZ] ;  /* 0x00000000fffff984 */ /* 0x000fe20000000800 */
[----:B------:R-:W-:Y:S01]  /*7380*/  @!PT LDS RZ, [RZ] ;  /* 0x00000000fffff984 */ /* 0x000fe20000000800 */
[----:B------:R-:W-:Y:S01]  /*7390*/  @!PT LDS RZ, [RZ] ;  /* 0x00000000fffff984 */ /* 0x000fe20000000800 */
[----:B------:R5:W-:Y:S06]  /*73a0*/  MEMBAR.ALL.CTA ;  /* 0x0000000000007992 */ /* 0x000bec0000008000 */
[----:B-----5:R-:W5:Y:S01]  /*73b0*/  FENCE.VIEW.ASYNC.S ;  /* 0x00000000000073c6 */ /* 0x020f620000000000 */
[----:B------:R-:W-:Y:S02]  /*73c0*/  SEL R3, RZ, 0x1, P1 ;  /* 0x00000001ff037807 */ /* 0x000fe40000800000 */
[----:B------:R-:W-:Y:S02]  /*73d0*/  SEL R93, R93, RZ, P1 ;  /* 0x000000ff5d5d7207 */ /* 0x000fe40000800000 */
[----:B------:R-:W-:Y:S01]  /*73e0*/  LOP3.LUT R92, R92, R3, RZ, 0x3c, !PT ;  /* 0x000000035c5c7212 */ /* 0x000fe200078e3cff */
[----:B-----5:R1:W-:Y:S06]  /*73f0*/  SYNCS.ARRIVE.TRANS64.RED.A1T0 RZ, [R0+URZ], RZ ;  /* 0x000000ff00ff79a7 */ /* 0x0203ec00081004ff */
.L_x_128:
[----:B------:R-:W-:Y:S05]  /*7400*/  BSYNC B1 ;  /* 0x0000000000017941 */ /* 0x000fea0003800000 */
.L_x_127:
[----:B-1----:R-:W-:Y:S04]  /*7410*/  SHF.R.U32.HI R0, RZ, 0x15, R39 ;  /* 0x00000015ff007819 */ /* 0x002fe80000011627 */
[----:B------:R-:W-:Y:S01]  /*7420*/  LOP3.LUT P1, RZ, R0, 0x3, R87, 0x48, !PT ;  /* 0x0000000300ff7812 */ /* 0x000fe20007824857 */
[----:B------:R-:W-:Y:S01]  /*7430*/  @!UPT UIADD3 URZ, UPT, UPT, URZ, URZ, URZ ;  /* 0x000000fffffff290 */ /* 0x000fe2000fffe0ff */
[----:B----4-:R-:W-:Y:S11]  /*7440*/  @P0 BRA `(.L_x_132) ;  /* 0x0000000000080947 */ /* 0x010ff60003800000 */
[----:B------:R-:W1:Y:S02]  /*7450*/  SYNCS.PHASECHK.TRANS64.TRYWAIT P0, [R90+URZ+0x1f0], R5 ;  /* 0x0001f0055a0075a7 */ /* 0x000e6400080011ff */
[----:B-1----:R-:W-:Y:S05]  /*7460*/  @!P0 BRA `(.L_x_133) ;  /* 0x0000002c00288947 */ /* 0x002fea0003800000 */
.L_x_132:
[----:B------:R-:W-:Y:S05]  /*7470*/  @!P1 BRA `(.L_x_134) ;  /* 0x0000000000409947 */ /* 0x000fea0003800000 */
[----:B------:R-:W1:Y:S01]  /*7480*/  LDCU.64 UR8, c[0x4][0x70] ;  /* 0x01000e00ff0877ac */ /* 0x000e620008000a00 */
[----:B------:R-:W-:Y:S01]  /*7490*/  MOV R3, 0x0 ;  /* 0x0000000000037802 */ /* 0x000fe20000000f00 */
[----:B------:R-:W-:Y:S02]  /*74a0*/  HFMA2 R12, -RZ, RZ, 0, 5.9604644775390625e-08 ;  /* 0x00000001ff0c7431 */ /* 0x000fe400000001ff */
[----:B------:R-:W-:Y:S02]  /*74b0*/  IMAD.MOV.U32 R8, RZ, RZ, 0x192 ;  /* 0x00000192ff087424 */ /* 0x000fe400078e00ff */
[----:B------:R-:W-:Y:S01]  /*74c0*/  IMAD.MOV.U32 R13, RZ, RZ, RZ ;  /* 0x000000ffff0d7224 */ /* 0x000fe200078e00ff */
[----:B------:R-:W4:Y:S01]  /*74d0*/  LDCU.64 UR6, c[0x4][0x78] ;  /* 0x01000f00ff0677ac */ /* 0x000f220008000a00 */
[----:B------:R-:W2:Y:S01]  /*74e0*/  LDC.64 R2, c[0x4][R3] ;  /* 0x0100000003027b82 */ /* 0x000ea20000000a00 */
[----:B------:R-:W5:Y:S01]  /*74f0*/  LDCU.64 UR4, c[0x4][0x10] ;  /* 0x01000200ff0477ac */ /* 0x000f620008000a00 */
[----:B-1----:R-:W-:Y:S01]  /*7500*/  MOV R5, UR9 ;  /* 0x0000000900057c02 */ /* 0x002fe20008000f00 */
[----:B------:R-:W-:Y:S01]  /*7510*/  IMAD.U32 R4, RZ, RZ, UR8 ;  /* 0x00000008ff047e24 */ /* 0x000fe2000f8e00ff */
[----:B----4-:R-:W-:Y:S01]  /*7520*/  MOV R7, UR7 ;  /* 0x0000000700077c02 */ /* 0x010fe20008000f00 */
[----:B------:R-:W-:Y:S01]  /*7530*/  IMAD.U32 R6, RZ, RZ, UR6 ;  /* 0x00000006ff067e24 */ /* 0x000fe2000f8e00ff */
[----:B-----5:R-:W-:Y:S01]  /*7540*/  MOV R11, UR5 ;  /* 0x00000005000b7c02 */ /* 0x020fe20008000f00 */
[----:B------:R-:W-:Y:S02]  /*7550*/  IMAD.U32 R10, RZ, RZ, UR4 ;  /* 0x00000004ff0a7e24 */ /* 0x000fe4000f8e00ff */
[----:B------:R-:W-:Y:S07]  /*7560*/  LEPC R20, `(.L_x_134) ;  /* 0x000000001014794e */ /* 0x000fee0000000000 */
[----:B--23--:R-:W-:Y:S05]  /*7570*/  CALL.ABS.NOINC R2 ;  /* 0x0000000002007343 */ /* 0x00cfea0003c00000 */
.L_x_134:
[-C--:B--2---:R-:W-:Y:S01]  /*7580*/  F2FP.F16.E5M2.UNPACK_B R42, R72.reuse ;  /* 0x00000048ff2a723e */ /* 0x084fe200020004ff */
[----:B------:R-:W-:Y:S05]  /*7590*/  WARPSYNC.ALL ;  /* 0x0000000000007948 */ /* 0x000fea0003800000 */
[----:B------:R-:W-:Y:S01]  /*75a0*/  R2UR UR4, R39 ;  /* 0x00000000270472ca */ /* 0x000fe200000e0000 */
[--C-:B------:R-:W-:Y:S01]  /*75b0*/  HADD2.F32 R40, -RZ, R42.reuse.H0_H0 ;  /* 0x2000002aff287230 */ /* 0x100fe20000004100 */
[----:B------:R-:W-:Y:S01]  /*75c0*/  F2FP.F16.E5M2.UNPACK_B R43, R72.H1 ;  /* 0x00000048ff2b723e */ /* 0x000fe200030004ff */
[----:B------:R-:W-:Y:S01]  /*75d0*/  HADD2.F32 R42, -RZ, R42.H1_H1 ;  /* 0x3000002aff2a7230 */ /* 0x000fe20000004100 */
[-C--:B------:R-:W-:Y:S01]  /*75e0*/  F2FP.F16.E5M2.UNPACK_B R45, R73.reuse ;  /* 0x00000049ff2d723e */ /* 0x080fe200020004ff */
[----:B------:R-:W-:Y:S01]  /*75f0*/  BSSY.RECONVERGENT B0, `(.L_x_135) ;  /* 0x000009f000007945 */ /* 0x000fe20003800200 */
[----:B------:R-:W-:Y:S01]  /*7600*/  F2FP.F16.E5M2.UNPACK_B R47, R73.H1 ;  /* 0x00000049ff2f723e */ /* 0x000fe200030004ff */
[--C-:B------:R-:W-:Y:S01]  /*7610*/  HADD2.F32 R44, -RZ, R43.reuse.H0_H0 ;  /* 0x2000002bff2c7230 */ /* 0x100fe20000004100 */
[-C--:B------:R-:W-:Y:S01]  /*7620*/  F2FP.F16.E5M2.UNPACK_B R49, R74.reuse ;  /* 0x0000004aff31723e */ /* 0x080fe200020004ff */
[----:B------:R-:W-:Y:S01]  /*7630*/  HADD2.F32 R46, -RZ, R43.H1_H1 ;  /* 0x3000002bff2e7230 */ /* 0x000fe20000004100 */
[----:B------:R-:W-:Y:S01]  /*7640*/  F2FP.F16.E5M2.UNPACK_B R51, R74.H1 ;  /* 0x0000004aff33723e */ /* 0x000fe200030004ff */
[--C-:B------:R-:W-:Y:S01]  /*7650*/  HADD2.F32 R43, -RZ, R45.reuse.H0_H0 ;  /* 0x2000002dff2b7230 */ /* 0x100fe20000004100 */
[-C--:B------:R-:W-:Y:S01]  /*7660*/  F2FP.F16.E5M2.UNPACK_B R53, R75.reuse ;  /* 0x0000004bff35723e */ /* 0x080fe200020004ff */
[----:B-1----:R-:W3:Y:S01]  /*7670*/  LDTM.x32 R4, tmem[UR4] ;  /* 0x00000004000479ee */ /* 0x002ee200082c0000 */
[----:B------:R-:W-:Y:S01]  /*7680*/  F2FP.F16.E5M2.UNPACK_B R55, R75.H1 ;  /* 0x0000004bff37723e */ /* 0x000fe200030004ff */
[----:B------:R-:W-:Y:S01]  /*7690*/  HADD2.F32 R48, -RZ, R45.H1_H1 ;  /* 0x3000002dff307230 */ /* 0x000fe20000004100 */
[-C--:B------:R-:W-:Y:S01]  /*76a0*/  F2FP.F16.E5M2.UNPACK_B R57, R76.reuse ;  /* 0x0000004cff39723e */ /* 0x080fe200020004ff */
[----:B------:R-:W-:Y:S01]  /*76b0*/  HADD2.F32 R52, -RZ, R49.H1_H1 ;  /* 0x30000031ff347230 */ /* 0x000fe20000004100 */
[----:B------:R-:W-:Y:S01]  /*76c0*/  IADD3 R109, PT, PT, R84, UR44, RZ ;  /* 0x0000002c546d7c10 */ /* 0x000fe2000fffe0ff */
[----:B------:R-:W-:Y:S01]  /*76d0*/  HADD2.F32 R56, -RZ, R53.H1_H1 ;  /* 0x30000035ff387230 */ /* 0x000fe20000004100 */
[----:B------:R-:W-:Y:S01]  /*76e0*/  ISETP.NE.AND P6, PT, R98, RZ, PT ;  /* 0x000000ff6200720c */ /* 0x000fe20003fc5270 */
[----:B------:R-:W-:Y:S01]  /*76f0*/  HADD2.F32 R60, -RZ, R57.H1_H1 ;  /* 0x30000039ff3c7230 */ /* 0x000fe20000004100 */
[----:B------:R-:W-:Y:S01]  /*7700*/  MOV R98, 0x10 ;  /* 0x0000001000627802 */ /* 0x000fe20000000f00 */
[--C-:B------:R-:W-:Y:S01]  /*7710*/  HADD2.F32 R45, -RZ, R47.reuse.H0_H0 ;  /* 0x2000002fff2d7230 */ /* 0x100fe20000004100 */
[----:B------:R-:W-:Y:S01]  /*7720*/  LOP3.LUT P5, RZ, R85, 0x80, RZ, 0xc0, !PT ;  /* 0x0000008055ff7812 */ /* 0x000fe200078ac0ff */
[----:B------:R-:W-:Y:S01]  /*7730*/  HADD2.F32 R50, -RZ, R47.H1_H1 ;  /* 0x3000002fff327230 */ /* 0x000fe20000004100 */
[----:B------:R-:W-:Y:S01]  /*7740*/  F2FP.F16.E5M2.UNPACK_B R59, R76.H1 ;  /* 0x0000004cff3b723e */ /* 0x000fe200030004ff */
[----:B------:R-:W-:Y:S01]  /*7750*/  HADD2.F32 R47, -RZ, R49.H0_H0 ;  /* 0x20000031ff2f7230 */ /* 0x000fe20000004100 */
[----:B------:R-:W-:Y:S01]  /*7760*/  SEL R108, R98, 0xfffffff0, !P5 ;  /* 0xfffffff0626c7807 */ /* 0x000fe20006800000 */
[--C-:B------:R-:W-:Y:S01]  /*7770*/  HADD2.F32 R49, -RZ, R51.reuse.H0_H0 ;  /* 0x20000033ff317230 */ /* 0x100fe20000004100 */
[-C--:B------:R-:W-:Y:S01]  /*7780*/  F2FP.F16.E5M2.UNPACK_B R61, R77.reuse ;  /* 0x0000004dff3d723e */ /* 0x080fe200020004ff */
[----:B------:R-:W-:Y:S01]  /*7790*/  HADD2.F32 R54, -RZ, R51.H1_H1 ;  /* 0x30000033ff367230 */ /* 0x000fe20000004100 */
[----:B------:R-:W-:Y:S01]  /*77a0*/  IADD3 R98, PT, PT, R109, R108, RZ ;  /* 0x0000006c6d627210 */ /* 0x000fe20007ffe0ff */
[----:B------:R-:W-:Y:S01]  /*77b0*/  HADD2.F32 R51, -RZ, R53.H0_H0 ;  /* 0x20000035ff337230 */ /* 0x000fe20000004100 */
[----:B------:R-:W-:Y:S01]  /*77c0*/  F2FP.F16.E5M2.UNPACK_B R63, R77.H1 ;  /* 0x0000004dff3f723e */ /* 0x000fe200030004ff */
[----:B------:R-:W-:Y:S01]  /*77d0*/  HADD2.F32 R64, -RZ, R61.H1_H1 ;  /* 0x3000003dff407230 */ /* 0x000fe20000004100 */
[----:B------:R-:W-:Y:S01]  /*77e0*/  F2FP.F16.E5M2.UNPACK_B R65, R78 ;  /* 0x0000004eff41723e */ /* 0x000fe200020004ff */
[C---:B---3--:R-:W-:Y:S01]  /*77f0*/  FMUL R0, R38.reuse, R4 ;  /* 0x0000000426007220 */ /* 0x048fe20000400000 */
[C---:B------:R-:W-:Y:S01]  /*7800*/  FMUL R2, R38.reuse, R5 ;  /* 0x0000000526027220 */ /* 0x040fe20000400000 */
[C---:B------:R-:W-:Y:S01]  /*7810*/  FMUL R4, R38.reuse, R8 ;  /* 0x0000000826047220 */ /* 0x040fe20000400000 */
[C---:B------:R-:W-:Y:S01]  /*7820*/  FMUL R5, R38.reuse, R9 ;  /* 0x0000000926057220 */ /* 0x040fe20000400000 */
[C---:B------:R-:W-:Y:S01]  /*7830*/  FFMA R0, R41.reuse, R40, R0 ;  /* 0x0000002829007223 */ /* 0x040fe20000000000 */
[C---:B------:R-:W-:Y:S01]  /*7840*/  FFMA R2, R41.reuse, R42, R2 ;  /* 0x0000002a29027223 */ /* 0x040fe20000000002 */
[C---:B------:R-:W-:Y:S01]  /*7850*/  FMUL R8, R38.reuse, R12 ;  /* 0x0000000c26087220 */ /* 0x040fe20000400000 */
[C---:B------:R-:W-:Y:S01]  /*7860*/  FMUL R9, R38.reuse, R13 ;  /* 0x0000000d26097220 */ /* 0x040fe20000400000 */
[C---:B------:R-:W-:Y:S01]  /*7870*/  FMUL R12, R38.reuse, R16 ;  /* 0x00000010260c7220 */ /* 0x040fe20000400000 */
[C---:B------:R-:W-:Y:S01]  /*7880*/  FMUL R13, R38.reuse, R17 ;  /* 0x00000011260d7220 */ /* 0x040fe20000400000 */
[C---:B------:R-:W-:Y:S01]  /*7890*/  FMUL R16, R38.reuse, R20 ;  /* 0x0000001426107220 */ /* 0x040fe20000400000 */
[C---:B------:R-:W-:Y:S01]  /*78a0*/  FMUL R17, R38.reuse, R21 ;  /* 0x0000001526117220 */ /* 0x040fe20000400000 */
[C---:B------:R-:W-:Y:S01]  /*78b0*/  FMUL R20, R38.reuse, R24 ;  /* 0x0000001826147220 */ /* 0x040fe20000400000 */
[C---:B------:R-:W-:Y:S01]  /*78c0*/  FMUL R21, R38.reuse, R25 ;  /* 0x0000001926157220 */ /* 0x040fe20000400000 */
[----:B------:R-:W-:Y:S02]  /*78d0*/  HADD2.F32 R68, -RZ, R65.H1_H1 ;  /* 0x30000041ff447230 */ /* 0x000fe40000004100 */
[C---:B------:R-:W-:Y:S01]  /*78e0*/  FMUL R24, R38.reuse, R28 ;  /* 0x0000001c26187220 */ /* 0x040fe20000400000 */
[C---:B------:R-:W-:Y:S01]  /*78f0*/  FMUL R25, R38.reuse, R29 ;  /* 0x0000001d26197220 */ /* 0x040fe20000400000 */
[C---:B------:R-:W-:Y:S01]  /*7900*/  FMUL R28, R38.reuse, R32 ;  /* 0x00000020261c7220 */ /* 0x040fe20000400000 */
[C---:B------:R-:W-:Y:S01]  /*7910*/  FMUL R29, R38.reuse, R33 ;  /* 0x00000021261d7220 */ /* 0x040fe20000400000 */
[C---:B------:R-:W-:Y:S01]  /*7920*/  FMUL R3, R38.reuse, R6 ;  /* 0x0000000626037220 */ /* 0x040fe20000400000 */
[C---:B------:R-:W-:Y:S01]  /*7930*/  FMUL R7, R38.reuse, R7 ;  /* 0x0000000726077220 */ /* 0x040fe20000400000 */
[C---:B------:R-:W-:Y:S01]  /*7940*/  FMUL R6, R38.reuse, R10 ;  /* 0x0000000a26067220 */ /* 0x040fe20000400000 */
[----:B------:R-:W-:Y:S01]  /*7950*/  F2FP.F16.E5M2.UNPACK_B R67, R78.H1 ;  /* 0x0000004eff43723e */ /* 0x000fe200030004ff */
[C---:B------:R-:W-:Y:S01]  /*7960*/  FFMA R3, R41.reuse, R44, R3 ;  /* 0x0000002c29037223 */ /* 0x040fe20000000003 */
[C---:B------:R-:W-:Y:S01]  /*7970*/  FFMA R7, R41.reuse, R46, R7 ;  /* 0x0000002e29077223 */ /* 0x040fe20000000007 */
[----:B------:R-:W-:Y:S01]  /*7980*/  F2FP.F16.E5M2.UNPACK_B R40, R79 ;  /* 0x0000004fff28723e */ /* 0x000fe200020004ff */
[C---:B------:R-:W-:Y:S01]  /*7990*/  FFMA R4, R41.reuse, R43, R4 ;  /* 0x0000002b29047223 */ /* 0x040fe20000000004 */
[C---:B------:R-:W-:Y:S01]  /*79a0*/  FFMA R5, R41.reuse, R48, R5 ;  /* 0x0000003029057223 */ /* 0x040fe20000000005 */
[----:B------:R-:W-:Y:S01]  /*79b0*/  F2FP.F16.E5M2.UNPACK_B R42, R79.H1 ;  /* 0x0000004fff2a723e */ /* 0x000fe200030004ff */
[----:B------:R-:W-:Y:S01]  /*79c0*/  FFMA R6, R41, R45, R6 ;  /* 0x0000002d29067223 */ /* 0x000fe20000000006 */
[----:B------:R-:W-:Y:S01]  /*79d0*/  F2FP.SATFINITE.E5M2.F32.PACK_AB_MERGE_C R101, R7, R3, RZ ;  /* 0x000000030765723e */ /* 0x000fe200048060ff */
[C---:B------:R-:W-:Y:S01]  /*79e0*/  FMUL R11, R38.reuse, R11 ;  /* 0x0000000b260b7220 */ /* 0x040fe20000400000 */
[C---:B------:R-:W-:Y:S01]  /*79f0*/  FMUL R10, R38.reuse, R14 ;  /* 0x0000000e260a7220 */ /* 0x040fe20000400000 */
[----:B------:R-:W-:Y:S01]  /*7a00*/  FMUL R15, R38, R15 ;  /* 0x0000000f260f7220 */ /* 0x000fe20000400000 */
[----:B------:R-:W-:Y:S01]  /*7a10*/  F2FP.SATFINITE.E5M2.F32.PACK_AB_MERGE_C R100, R2, R0, R101 ;  /* 0x000000000264723e */ /* 0x000fe20004806065 */
[C---:B------:R-:W-:Y:S01]  /*7a20*/  FFMA R11, R41.reuse, R50, R11 ;  /* 0x00000032290b7223 */ /* 0x040fe2000000000b */
[----:B------:R-:W-:Y:S01]  /*7a30*/  FFMA R8, R41, R47, R8 ;  /* 0x0000002f29087223 */ /* 0x000fe20000000008 */
[----:B------:R-:W-:Y:S01]  /*7a40*/  ISETP.NE.AND P0, PT, R97, RZ, PT ;  /* 0x000000ff6100720c */ /* 0x000fe20003f05270 */
[----:B------:R-:W-:Y:S01]  /*7a50*/  FFMA R9, R41, R52, R9 ;  /* 0x0000003429097223 */ /* 0x000fe20000000009 */
[--C-:B------:R-:W-:Y:S01]  /*7a60*/  HADD2.F32 R53, -RZ, R55.reuse.H0_H0 ;  /* 0x20000037ff357230 */ /* 0x100fe20000004100 */
[----:B------:R-:W-:Y:S01]  /*7a70*/  F2FP.SATFINITE.E5M2.F32.PACK_AB_MERGE_C R101, R11, R6, RZ ;  /* 0x000000060b65723e */ /* 0x000fe200048060ff */
[C---:B------:R-:W-:Y:S01]  /*7a80*/  FFMA R10, R41.reuse, R49, R10 ;  /* 0x00000031290a7223 */ /* 0x040fe2000000000a */
[C---:B------:R-:W-:Y:S01]  /*7a90*/  FFMA R15, R41.reuse, R54, R15 ;  /* 0x00000036290f7223 */ /* 0x040fe2000000000f */
[----:B------:R-:W-:Y:S01]  /*7aa0*/  FFMA R12, R41, R51, R12 ;  /* 0x00000033290c7223 */ /* 0x000fe2000000000c */
[----:B------:R-:W-:Y:S01]  /*7ab0*/  F2FP.SATFINITE.E5M2.F32.PACK_AB_MERGE_C R101, R5, R4, R101 ;  /* 0x000000040565723e */ /* 0x000fe20004806065 */
[----:B------:R-:W-:Y:S01]  /*7ac0*/  FFMA R13, R41, R56, R13 ;  /* 0x00000038290d7223 */ /* 0x000fe2000000000d */
[----:B------:R-:W-:Y:S01]  /*7ad0*/  HADD2.F32 R58, -RZ, R55.H1_H1 ;  /* 0x30000037ff3a7230 */ /* 0x000fe20000004100 */
[----:B------:R-:W-:Y:S01]  /*7ae0*/  F2FP.SATFINITE.E5M2.F32.PACK_AB_MERGE_C R102, R15, R10, RZ ;  /* 0x0000000a0f66723e */ /* 0x000fe200048060ff */
[----:B------:R-:W-:Y:S02]  /*7af0*/  HADD2.F32 R55, -RZ, R57.H0_H0 ;  /* 0x20000039ff377230 */ /* 0x000fe40000004100 */
[C---:B------:R-:W-:Y:S01]  /*7b00*/  FMUL R14, R38.reuse, R18 ;  /* 0x00000012260e7220 */ /* 0x040fe20000400000 */
[C---:B------:R-:W-:Y:S01]  /*7b10*/  FMUL R19, R38.reuse, R19 ;  /* 0x0000001326137220 */ /* 0x040fe20000400000 */
[--C-:B------:R-:W-:Y:S02]  /*7b20*/  HADD2.F32 R57, -RZ, R59.reuse.H0_H0 ;  /* 0x2000003bff397230 */ /* 0x100fe40000004100 */
[C---:B------:R-:W-:Y:S01]  /*7b30*/  FMUL R18, R38.reuse, R22 ;  /* 0x0000001626127220 */ /* 0x040fe20000400000 */
[C---:B------:R-:W-:Y:S01]  /*7b40*/  FFMA R14, R41.reuse, R53, R14 ;  /* 0x00000035290e7223 */ /* 0x040fe2000000000e */
[----:B------:R-:W-:Y:S02]  /*7b50*/  HADD2.F32 R62, -RZ, R59.H1_H1 ;  /* 0x3000003bff3e7230 */ /* 0x000fe40000004100 */
[C---:B------:R-:W-:Y:S01]  /*7b60*/  FFMA R19, R41.reuse, R58, R19 ;  /* 0x0000003a29137223 */ /* 0x040fe20000000013 */
[----:B------:R-:W-:Y:S02]  /*7b70*/  HADD2.F32 R59, -RZ, R61.H0_H0 ;  /* 0x2000003dff3b7230 */ /* 0x000fe40000004100 */
[C---:B------:R-:W-:Y:S01]  /*7b80*/  FMUL R23, R38.reuse, R23 ;  /* 0x0000001726177220 */ /* 0x040fe20000400000 */
[C---:B------:R-:W-:Y:S01]  /*7b90*/  FFMA R16, R41.reuse, R55, R16 ;  /* 0x0000003729107223 */ /* 0x040fe20000000010 */
[C---:B------:R-:W-:Y:S01]  /*7ba0*/  FFMA R17, R41.reuse, R60, R17 ;  /* 0x0000003c29117223 */ /* 0x040fe20000000011 */
[--C-:B------:R-:W-:Y:S02]  /*7bb0*/  HADD2.F32 R61, -RZ, R63.reuse.H0_H0 ;  /* 0x2000003fff3d7230 */ /* 0x100fe40000004100 */
[C---:B------:R-:W-:Y:S01]  /*7bc0*/  FFMA R18, R41.reuse, R57, R18 ;  /* 0x0000003929127223 */ /* 0x040fe20000000012 */
[----:B------:R-:W-:Y:S02]  /*7bd0*/  HADD2.F32 R66, -RZ, R63.H1_H1 ;  /* 0x3000003fff427230 */ /* 0x000fe40000004100 */
[C---:B------:R-:W-:Y:S01]  /*7be0*/  FMUL R22, R38.reuse, R26 ;  /* 0x0000001a26167220 */ /* 0x040fe20000400000 */
[----:B------:R-:W-:Y:S02]  /*7bf0*/  HADD2.F32 R63, -RZ, R65.H0_H0 ;  /* 0x20000041ff3f7230 */ /* 0x000fe40000004100 */
[C---:B------:R-:W-:Y:S01]  /*7c00*/  FFMA R23, R41.reuse, R62, R23 ;  /* 0x0000003e29177223 */ /* 0x040fe20000000017 */
[C---:B------:R-:W-:Y:S01]  /*7c10*/  FMUL R27, R38.reuse, R27 ;  /* 0x0000001b261b7220 */ /* 0x040fe20000400000 */
[C---:B------:R-:W-:Y:S01]  /*7c20*/  FFMA R20, R41.reuse, R59, R20 ;  /* 0x0000003b29147223 */ /* 0x040fe20000000014 */
[C---:B------:R-:W-:Y:S01]  /*7c30*/  FFMA R21, R41.reuse, R64, R21 ;  /* 0x0000004029157223 */ /* 0x040fe20000000015 */
[--C-:B------:R-:W-:Y:S02]  /*7c40*/  HADD2.F32 R65, -RZ, R67.reuse.H0_H0 ;  /* 0x20000043ff417230 */ /* 0x100fe40000004100 */
[C---:B------:R-:W-:Y:S01]  /*7c50*/  FFMA R22, R41.reuse, R61, R22 ;  /* 0x0000003d29167223 */ /* 0x040fe20000000016 */
[----:B------:R-:W-:Y:S02]  /*7c60*/  HADD2.F32 R70, -RZ, R67.H1_H1 ;  /* 0x30000043ff467230 */ /* 0x000fe40000004100 */
[C---:B------:R-:W-:Y:S01]  /*7c70*/  FMUL R26, R38.reuse, R30 ;  /* 0x0000001e261a7220 */ /* 0x040fe20000400000 */
[--C-:B------:R-:W-:Y:S02]  /*7c80*/  HADD2.F32 R67, -RZ, R40.reuse.H0_H0 ;  /* 0x20000028ff437230 */ /* 0x100fe40000004100 */
[C---:B------:R-:W-:Y:S01]  /*7c90*/  FFMA R27, R41.reuse, R66, R27 ;  /* 0x00000042291b7223 */ /* 0x040fe2000000001b */
[C---:B------:R-:W-:Y:S01]  /*7ca0*/  FMUL R31, R38.reuse, R31 ;  /* 0x0000001f261f7220 */ /* 0x040fe20000400000 */
[C---:B------:R-:W-:Y:S01]  /*7cb0*/  FFMA R24, R41.reuse, R63, R24 ;  /* 0x0000003f29187223 */ /* 0x040fe20000000018 */
[----:B------:R-:W-:Y:S02]  /*7cc0*/  HADD2.F32 R40, -RZ, R40.H1_H1 ;  /* 0x30000028ff287230 */ /* 0x000fe40000004100 */
[C---:B------:R-:W-:Y:S01]  /*7cd0*/  FFMA R25, R41.reuse, R68, R25 ;  /* 0x0000004429197223 */ /* 0x040fe20000000019 */
[--C-:B------:R-:W-:Y:S02]  /*7ce0*/  HADD2.F32 R69, -RZ, R42.reuse.H0_H0 ;  /* 0x2000002aff457230 */ /* 0x100fe40000004100 */
[C---:B------:R-:W-:Y:S01]  /*7cf0*/  FFMA R26, R41.reuse, R65, R26 ;  /* 0x00000041291a7223 */ /* 0x040fe2000000001a */
[----:B------:R-:W-:Y:S02]  /*7d00*/  HADD2.F32 R42, -RZ, R42.H1_H1 ;  /* 0x3000002aff2a7230 */ /* 0x000fe40000004100 */
[C---:B------:R-:W-:Y:S01]  /*7d10*/  FMUL R30, R38.reuse, R34 ;  /* 0x00000022261e7220 */ /* 0x040fe20000400000 */
[----:B------:R-:W-:Y:S01]  /*7d20*/  FFMA R31, R41, R70, R31 ;  /* 0x00000046291f7223 */ /* 0x000fe2000000001f */
[----:B------:R-:W-:Y:S01]  /*7d30*/  FMUL R35, R38, R35 ;  /* 0x0000002326237220 */ /* 0x000fe20000400000 */
[----:B------:R-:W-:Y:S01]  /*7d40*/  F2FP.SATFINITE.E5M2.F32.PACK_AB_MERGE_C R103, R19, R14, RZ ;  /* 0x0000000e1367723e */ /* 0x000fe200048060ff */
[C---:B------:R-:W-:Y:S01]  /*7d50*/  FFMA R28, R41.reuse, R67, R28 ;  /* 0x00000043291c7223 */ /* 0x040fe2000000001c */
[C---:B------:R-:W-:Y:S01]  /*7d60*/  FFMA R29, R41.reuse, R40, R29 ;  /* 0x00000028291d7223 */ /* 0x040fe2000000001d */
[C---:B------:R-:W-:Y:S01]  /*7d70*/  FFMA R30, R41.reuse, R69, R30 ;  /* 0x00000045291e7223 */ /* 0x040fe2000000001e */
[----:B------:R-:W-:Y:S01]  /*7d80*/  FFMA R35, R41, R42, R35 ;  /* 0x0000002a29237223 */ /* 0x000fe20000000023 */
[----:B------:R-:W-:Y:S02]  /*7d90*/  F2FP.SATFINITE.E5M2.F32.PACK_AB_MERGE_C R102, R9, R8, R102 ;  /* 0x000000080966723e */ /* 0x000fe40004806066 */
[----:B------:R-:W-:Y:S02]  /*7da0*/  F2FP.SATFINITE.E5M2.F32.PACK_AB_MERGE_C R103, R13, R12, R103 ;  /* 0x0000000c0d67723e */ /* 0x000fe40004806067 */
[----:B------:R-:W-:Y:S02]  /*7db0*/  F2FP.SATFINITE.E5M2.F32.PACK_AB_MERGE_C R104, R23, R18, RZ ;  /* 0x000000121768723e */ /* 0x000fe400048060ff */
[----:B------:R-:W-:Y:S01]  /*7dc0*/  F2FP.SATFINITE.E5M2.F32.PACK_AB_MERGE_C R105, R27, R22, RZ ;  /* 0x000000161b69723e */ /* 0x000fe200048060ff */
[----:B------:R1:W-:Y:S01]  /*7dd0*/  STS.128 [R84+UR44+0x2300], R100 ;  /* 0x0023006454007988 */ /* 0x0003e20008000c2c */
[----:B------:R-:W-:Y:S02]  /*7de0*/  F2FP.SATFINITE.E5M2.F32.PACK_AB_MERGE_C R110, R31, R26, RZ ;  /* 0x0000001a1f6e723e */ /* 0x000fe400048060ff */
[----:B------:R-:W-:Y:S02]  /*7df0*/  F2FP.SATFINITE.E5M2.F32.PACK_AB_MERGE_C R111, R35, R30, RZ ;  /* 0x0000001e236f723e */ /* 0x000fe400048060ff */
[----:B------:R-:W-:Y:S02]  /*7e00*/  F2FP.SATFINITE.E5M2.F32.PACK_AB_MERGE_C R104, R17, R16, R104 ;  /* 0x000000101168723e */ /* 0x000fe40004806068 */
[----:B------:R-:W-:Y:S02]  /*7e10*/  F2FP.SATFINITE.E5M2.F32.PACK_AB_MERGE_C R105, R21, R20, R105 ;  /* 0x000000141569723e */ /* 0x000fe40004806069 */
[----:B------:R-:W-:Y:S02]  /*7e20*/  F2FP.SATFINITE.E5M2.F32.PACK_AB_MERGE_C R106, R25, R24, R110 ;  /* 0x00000018196a723e */ /* 0x000fe4000480606e */
[----:B------:R-:W-:Y:S02]  /*7e30*/  F2FP.SATFINITE.E5M2.F32.PACK_AB_MERGE_C R107, R29, R28, R111 ;  /* 0x0000001c1d6b723e */ /* 0x000fe4000480606f */
[----:B------:R-:W-:Y:S02]  /*7e40*/  LEA R109, R93, UR44, 0x3 ;  /* 0x0000002c5d6d7c11 */ /* 0x000fe4000f8e18ff */
[----:B------:R-:W-:Y:S01]  /*7e50*/  @P6 SHF.L.U32 R110, R92, 0x1f, RZ ;  /* 0x0000001f5c6e6819 */ /* 0x000fe200000006ff */
[----:B------:R1:W-:Y:S01]  /*7e60*/  STS.128 [R98+0x2300], R104 ;  /* 0x0023006862007388 */ /* 0x0003e20000000c00 */
[----:B------:R-:W-:Y:S01]  /*7e70*/  @!PT LDS RZ, [RZ] ;  /* 0x00000000fffff984 */ /* 0x000fe20000000800 */
[----:B------:R-:W-:Y:S01]  /*7e80*/  @!PT LDS RZ, [RZ] ;  /* 0x00000000fffff984 */ /* 0x000fe20000000800 */
[----:B------:R-:W-:Y:S01]  /*7e90*/  @!PT LDS RZ, [RZ] ;  /* 0x00000000fffff984 */ /* 0x000fe20000000800 */
[----:B------:R-:W-:Y:S01]  /*7ea0*/  @!PT LDS RZ, [RZ] ;  /* 0x00000000fffff984 */ /* 0x000fe20000000800 */
[----:B------:R2:W-:Y:S07]  /*7eb0*/  MEMBAR.ALL.CTA ;  /* 0x0000000000007992 */ /* 0x0005ee0000008000 */
[----:B--2---:R-:W2:Y:S02]  /*7ec0*/  FENCE.VIEW.ASYNC.S ;  /* 0x00000000000073c6 */ /* 0x004ea40000000000 */
[----:B--2---:R-:W-:Y:S06]  /*7ed0*/  BAR.SYNC.DEFER_BLOCKING 0x1, 0x80 ;  /* 0x0042000000007b1d */ /* 0x004fec0000010000 */
[----:B------:R-:W-:Y:S05]  /*7ee0*/  @P0 BRA `(.L_x_136) ;  /* 0x00000000003c0947 */ /* 0x000fea0003800000 */
[----:B------:R-:W2:Y:S01]  /*7ef0*/  LDCU.64 UR6, c[0x0][0x348] ;  /* 0x00006900ff0677ac */ /* 0x000ea20008000a00 */
[----:B------:R-:W-:Y:S01]  /*7f00*/  UIADD3 UR4, UPT, UPT, UR44, 0x2300, URZ ;  /* 0x000023002c047890 */ /* 0x000fe2000fffe0ff */
[----:B------:R-:W-:Y:S01]  /*7f10*/  UMOV UR51, UR36 ;  /* 0x0000002400337c82 */ /* 0x000fe20008000000 */
[----:B------:R-:W-:Y:S02]  /*7f20*/  UIADD3 UR9, UPT, UPT, UR49, 0x40, URZ ;  /* 0x0000004031097890 */ /* 0x000fe4000fffe0ff */
[----:B------:R-:W-:Y:S02]  /*7f30*/  UIADD3 UR8, UPT, UPT, UR44, 0x2b00, URZ ;  /* 0x00002b002c087890 */ /* 0x000fe4000fffe0ff */
[----:B------:R-:W-:Y:S01]  /*7f40*/  MOV R96, UR4 ;  /* 0x0000000400607c02 */ /* 0x000fe20008000f00 */
[----:B------:R-:W-:Y:S01]  /*7f50*/  UMOV UR10, UR50 ;  /* 0x00000032000a7c82 */ /* 0x000fe20008000000 */
[----:B------:R-:W-:Y:S02]  /*7f60*/  UMOV UR11, UR36 ;  /* 0x00000024000b7c82 */ /* 0x000fe40008000000 */
[----:B------:R-:W-:Y:S01]  /*7f70*/  R2UR UR48, R96 ;  /* 0x00000000603072ca */ /* 0x000fe200000e0000 */
[----:B--2---:R-:W-:Y:S04]  /*7f80*/  UIADD3 UR4, UP0, UPT, UR6, 0x680, URZ ;  /* 0x0000068006047890 */ /* 0x004fe8000ff1e0ff */
[----:B------:R-:W-:Y:S09]  /*7f90*/  UIADD3.X UR5, UPT, UPT, URZ, UR7, URZ, UP0, !UPT ;  /* 0x00000007ff057290 */ /* 0x000ff200087fe4ff */
[----:B------:R2:W-:Y:S01]  /*7fa0*/  UTMASTG.3D [UR48], [UR4] ;  /* 0x00000030040073b5 */ /* 0x0005e20008010000 */
[----:B------:R2:W-:Y:S01]  /*7fb0*/  UTMASTG.3D [UR8], [UR4] ;  /* 0x00000008040073b5 */ /* 0x0005e20008010000 */
[----:B------:R0:W-:Y:S01]  /*7fc0*/  UTMACMDFLUSH ;  /* 0x00000000000079b7 */ /* 0x0001e20000000000 */
[----:B--2---:R-:W-:Y:S04]  /*7fd0*/  DEPBAR.LE SB0, 0x1 ;  /* 0x000080400000791a */ /* 0x004fe80000000000 */
.L_x_136:
[----:B------:R-:W-:Y:S05]  /*7fe0*/  BSYNC.RECONVERGENT B0 ;  /* 0x0000000000007941 */ /* 0x000fea0003800200 */
.L_x_135:
[----:B------:R-:W-:Y:S06]  /*7ff0*/  BAR.SYNC.DEFER_BLOCKING 0x1, 0x80 ;  /* 0x0042000000007b1d */ /* 0x000fec0000010000 */
[----:B------:R-:W2:Y:S01]  /*8000*/  @P6 SYNCS.PHASECHK.TRANS64.TRYWAIT P0, [R109+URZ+0x1a0], R110 ;  /* 0x0001a06e6d0065a7 */ /* 0x000ea200080011ff */
[----:B------:R-:W-:Y:S01]  /*8010*/  BSSY B1, `(.L_x_137) ;  /* 0x0000020000017945 */ /* 0x000fe20003800000 */
[----:B--2---:R-:W-:Y:S03]  /*8020*/  @P6 SEL R71, RZ, 0x1, !P0 ;  /* 0x00000001ff476807 */ /* 0x004fe60004000000 */
[----:B------:R-:W-:Y:S05]  /*8030*/  @!P6 BRA `(.L_x_138) ;  /* 0x000000000074e947 */ /* 0x000fea0003800000 */
[----:B------:R-:W-:Y:S01]  /*8040*/  ISETP.NE.AND P1, PT, R99, RZ, PT ;  /* 0x000000ff6300720c */ /* 0x000fe20003f25270 */
[----:B------:R-:W-:Y:S01]  /*8050*/  BSSY B0, `(.L_x_139) ;  /* 0x0000009000007945 */ /* 0x000fe20003800000 */
[----:B------:R-:W-:Y:S11]  /*8060*/  ISETP.NE.AND P0, PT, R71, RZ, PT ;  /* 0x000000ff4700720c */ /* 0x000ff60003f05270 */
[----:B------:R-:W-:Y:S05]  /*8070*/  @P1 IMAD R0, R93, 0x1000, R84 ;  /* 0x000010005d001824 */ /* 0x000fea00078e0254 */
[----:B------:R-:W-:Y:S05]  /*8080*/  @P1 IADD3 R3, PT, PT, R0, UR44, RZ ;  /* 0x0000002c00031c10 */ /* 0x000fea000fffe0ff */
[----:B------:R-:W-:Y:S01]  /*8090*/  @P1 IMAD.IADD R3, R3, 0x1, R108 ;  /* 0x0000000103031824 */ /* 0x000fe200078e026c */
[----:B------:R-:W-:Y:S06]  /*80a0*/  @P0 BRA `(.L_x_140) ;  /* 0x00000000000c0947 */ /* 0x000fec0003800000 */
[----:B------:R-:W-:Y:S04]  /*80b0*/  SHF.L.U32 R2, R92, 0x1f, RZ ;  /* 0x0000001f5c027819 */ /* 0x000fe800000006ff */
[----:B------:R-:W2:Y:S02]  /*80c0*/  SYNCS.PHASECHK.TRANS64.TRYWAIT P0, [R109+URZ+0x1a0], R2 ;  /* 0x0001a0026d0075a7 */ /* 0x000ea400080011ff */
[----:B--2---:R-:W-:Y:S05]  /*80d0*/  @!P0 BRA `(.L_x_141) ;  /* 0x0000002000208947 */ /* 0x004fea0003800000 */
.L_x_140:
[----:B------:R-:W-:Y:S05]  /*80e0*/  BSYNC B0 ;  /* 0x0000000000007941 */ /* 0x000fea0003800000 */
.L_x_139:
[----:B------:R-:W-:Y:S01]  /*80f0*/  ISETP.NE.AND P0, PT, R99, RZ, PT ;  /* 0x000000ff6300720c */ /* 0x000fe20003f05270 */
[----:B--2---:R-:W-:Y:S02]  /*8100*/  VIADD R109, R109, 0x1b0 ;  /* 0x000001b06d6d7836 */ /* 0x004fe40000000000 */
[----:B------:R-:W-:Y:S02]  /*8110*/  IMAD.U32 R2, RZ, RZ, UR46 ;  /* 0x0000002eff027e24 */ /* 0x000fe4000f8e00ff */
[----:B------:R-:W-:Y:S03]  /*8120*/  VIADD R93, R93, 0x1 ;  /* 0x000000015d5d7836 */ /* 0x000fe60000000000 */
[----:B------:R-:W-:Y:S05]  /*8130*/  PRMT R2, R2, 0x654, R109 ;  /* 0x0000065402027816 */ /* 0x000fea000000006d */
[----:B------:R2:W3:Y:S04]  /*8140*/  @P0 LDS.128 R72, [R0+UR44+0x300] ;  /* 0x0003002c00480984 */ /* 0x0004e80008000c00 */
[----:B------:R2:W4:Y:S01]  /*8150*/  @P0 LDS.128 R76, [R3+0x300] ;  /* 0x00030000034c0984 */ /* 0x0005220000000c00 */
        /* <DEDUP_REMOVED lines=11> */
.L_x_138:
[----:B------:R-:W-:Y:S05]  /*8210*/  BSYNC B1 ;  /* 0x0000000000017941 */ /* 0x000fea0003800000 */
.L_x_137:
[----:B--2---:R-:W-:Y:S05]  /*8220*/  VIADD R0, R39, 0x20 ;  /* 0x0000002027007836 */ /* 0x004fea0000000000 */
[----:B------:R-:W-:Y:S04]  /*8230*/  SHF.R.U32.HI R0, RZ, 0x15, R0 ;  /* 0x00000015ff007819 */ /* 0x000fe80000011600 */
[----:B------:R-:W-:Y:S11]  /*8240*/  LOP3.LUT P0, RZ, R0, 0x3, R87, 0x48, !PT ;  /* 0x0000000300ff7812 */ /* 0x000ff60007804857 */
[----:B------:R-:W-:Y:S02]  /*8250*/  @!UPT UIADD3 URZ, UPT, UPT, URZ, URZ, URZ ;  /* 0x000000fffffff290 */ /* 0x000fe4000fffe0ff */
[----:B------:R-:W-:Y:S05]  /*8260*/  @!P0 BRA `(.L_x_142) ;  /* 0x0000000000408947 */ /* 0x000fea0003800000 */
[----:B------:R-:W2:Y:S01]  /*8270*/  LDCU.64 UR8, c[0x4][0x70] ;  /* 0x01000e00ff0877ac */ /* 0x000ea20008000a00 */
[----:B------:R-:W-:Y:S01]  /*8280*/  MOV R3, 0x0 ;  /* 0x0000000000037802 */ /* 0x000fe20000000f00 */
[----:B------:R-:W-:Y:S02]  /*8290*/  HFMA2 R12, -RZ, RZ, 0, 5.9604644775390625e-08 ;  /* 0x00000001ff0c7431 */ /* 0x000fe400000001ff */
[----:B------:R-:W-:Y:S02]  /*82a0*/  IMAD.MOV.U32 R8, RZ, RZ, 0x192 ;  /* 0x00000192ff087424 */ /* 0x000fe400078e00ff */
[----:B------:R-:W-:Y:S01]  /*82b0*/  IMAD.MOV.U32 R13, RZ, RZ, RZ ;  /* 0x000000ffff0d7224 */ /* 0x000fe200078e00ff */
[----:B------:R-:W5:Y:S01]  /*82c0*/  LDCU.64 UR6, c[0x4][0x78] ;  /* 0x01000f00ff0677ac */ /* 0x000f620008000a00 */
[----:B------:R-:W1:Y:S01]  /*82d0*/  LDC.64 R2, c[0x4][R3] ;  /* 0x0100000003027b82 */ /* 0x000e620000000a00 */
[----:B------:R-:W3:Y:S01]  /*82e0*/  LDCU.64 UR4, c[0x4][0x10] ;  /* 0x01000200ff0477ac */ /* 0x000ee20008000a00 */
[----:B--2---:R-:W-:Y:S01]  /*82f0*/  MOV R5, UR9 ;  /* 0x0000000900057c02 */ /* 0x004fe20008000f00 */
[----:B------:R-:W-:Y:S01]  /*8300*/  IMAD.U32 R4, RZ, RZ, UR8 ;  /* 0x00000008ff047e24 */ /* 0x000fe2000f8e00ff */
[----:B-----5:R-:W-:Y:S01]  /*8310*/  MOV R7, UR7 ;  /* 0x0000000700077c02 */ /* 0x020fe20008000f00 */
[----:B------:R-:W-:Y:S01]  /*8320*/  IMAD.U32 R6, RZ, RZ, UR6 ;  /* 0x00000006ff067e24 */ /* 0x000fe2000f8e00ff */
[----:B---3--:R-:W-:Y:S01]  /*8330*/  MOV R11, UR5 ;  /* 0x00000005000b7c02 */ /* 0x008fe20008000f00 */
[----:B------:R-:W-:Y:S02]  /*8340*/  IMAD.U32 R10, RZ, RZ, UR4 ;  /* 0x00000004ff0a7e24 */ /* 0x000fe4000f8e00ff */
[----:B------:R-:W-:Y:S07]  /*8350*/  LEPC R20, `(.L_x_142) ;  /* 0x000000001014794e */ /* 0x000fee0000000000 */
[----:B-1--4-:R-:W-:Y:S05]  /*8360*/  CALL.ABS.NOINC R2 ;  /* 0x0000000002007343 */ /* 0x012fea0003c00000 */
.L_x_142:
[----:B------:R-:W-:Y:S01]  /*8370*/  ISETP.NE.AND P0, PT, R97, RZ, PT ;  /* 0x000000ff6100720c */ /* 0x000fe20003f05270 */
[----:B------:R-:W-:Y:S05]  /*8380*/  WARPSYNC.ALL ;  /* 0x0000000000007948 */ /* 0x000fea0003800000 */
[----:B------:R-:W-:Y:S01]  /*8390*/  R2UR UR4, R39 ;  /* 0x00000000270472ca */ /* 0x000fe200000e0000 */
[----:B------:R-:W-:Y:S01]  /*83a0*/  BSSY.RECONVERGENT B0, `(.L_x_143) ;  /* 0x00000a0000007945 */ /* 0x000fe20003800200 */
[-C--:B---3--:R-:W-:Y:S02]  /*83b0*/  F2FP.F16.E5M2.UNPACK_B R42, R72.reuse ;  /* 0x00000048ff2a723e */ /* 0x088fe400020004ff */
[----:B------:R-:W-:Y:S02]  /*83c0*/  F2FP.F16.E5M2.UNPACK_B R72, R72.H1 ;  /* 0x00000048ff48723e */ /* 0x000fe400030004ff */
[-C--:B------:R-:W-:Y:S01]  /*83d0*/  F2FP.F16.E5M2.UNPACK_B R46, R73.reuse ;  /* 0x00000049ff2e723e */ /* 0x080fe200020004ff */
[--C-:B------:R-:W-:Y:S01]  /*83e0*/  HADD2.F32 R40, -RZ, R42.reuse.H0_H0 ;  /* 0x2000002aff287230 */ /* 0x100fe20000004100 */
[----:B------:R-:W-:Y:S01]  /*83f0*/  F2FP.F16.E5M2.UNPACK_B R73, R73.H1 ;  /* 0x00000049ff49723e */ /* 0x000fe200030004ff */
[----:B------:R-:W-:Y:S01]  /*8400*/  HADD2.F32 R42, -RZ, R42.H1_H1 ;  /* 0x3000002aff2a7230 */ /* 0x000fe20000004100 */
[-C--:B------:R-:W-:Y:S01]  /*8410*/  F2FP.F16.E5M2.UNPACK_B R50, R74.reuse ;  /* 0x0000004aff32723e */ /* 0x080fe200020004ff */
[----:B------:R-:W-:Y:S01]  /*8420*/  HADD2.F32 R43, -RZ, R72.H0_H0 ;  /* 0x20000048ff2b7230 */ /* 0x000fe20000004100 */
[----:B------:R-:W-:Y:S01]  /*8430*/  F2FP.F16.E5M2.UNPACK_B R74, R74.H1 ;  /* 0x0000004aff4a723e */ /* 0x000fe200030004ff */
[----:B------:R-:W2:Y:S01]  /*8440*/  LDTM.x32 R4, tmem[UR4+0x20] ;  /* 0x00002004000479ee */ /* 0x000ea200082c0000 */
[----:B------:R-:W-:Y:S01]  /*8450*/  NOP ;  /* 0x0000000000007918 */ /* 0x000fe20000000000 */
[----:B------:R-:W-:Y:S01]  /*8460*/  IADD3 R90, PT, PT, R90, 0x210, RZ ;  /* 0x000002105a5a7810 */ /* 0x000fe20007ffe0ff */
[--C-:B------:R-:W-:Y:S01]  /*8470*/  HADD2.F32 R45, -RZ, R46.reuse.H0_H0 ;  /* 0x2000002eff2d7230 */ /* 0x100fe20000004100 */
[----:B------:R-:W-:Y:S01]  /*8480*/  F2FP.F16.E5M2.UNPACK_B R54, R75 ;  /* 0x0000004bff36723e */ /* 0x000fe200020004ff */
[----:B------:R-:W-:Y:S01]  /*8490*/  HADD2.F32 R46, -RZ, R46.H1_H1 ;  /* 0x3000002eff2e7230 */ /* 0x000fe20000004100 */
[----:B------:R-:W-:Y:S01]  /*84a0*/  LOP3.LUT R90, R90, 0xfefffff8, RZ, 0xc0, !PT ;  /* 0xfefffff85a5a7812 */ /* 0x000fe200078ec0ff */
[--C-:B------:R-:W-:Y:S01]  /*84b0*/  HADD2.F32 R49, -RZ, R50.reuse.H0_H0 ;  /* 0x20000032ff317230 */ /* 0x100fe20000004100 */
[----:B----4-:R-:W-:Y:S01]  /*84c0*/  F2FP.F16.E5M2.UNPACK_B R58, R76 ;  /* 0x0000004cff3a723e */ /* 0x010fe200020004ff */
[----:B------:R-:W-:Y:S01]  /*84d0*/  HADD2.F32 R50, -RZ, R50.H1_H1 ;  /* 0x30000032ff327230 */ /* 0x000fe20000004100 */
[----:B--2---:R2:W-:Y:S01]  /*84e0*/  SYNCS.ARRIVE.TRANS64.RED.A1T0 RZ, [R90+URZ], RZ ;  /* 0x000000ff5aff79a7 */ /* 0x0045e200081004ff */
[--C-:B------:R-:W-:Y:S01]  /*84f0*/  HADD2.F32 R53, -RZ, R54.reuse.H0_H0 ;  /* 0x20000036ff357230 */ /* 0x100fe20000004100 */
[----:B------:R-:W-:Y:S01]  /*8500*/  F2FP.F16.E5M2.UNPACK_B R62, R77 ;  /* 0x0000004dff3e723e */ /* 0x000fe200020004ff */
[----:B------:R-:W-:Y:S01]  /*8510*/  HADD2.F32 R54, -RZ, R54.H1_H1 ;  /* 0x30000036ff367230 */ /* 0x000fe20000004100 */
[----:B------:R-:W-:Y:S01]  /*8520*/  F2FP.F16.E5M2.UNPACK_B R66, R78 ;  /* 0x0000004eff42723e */ /* 0x000fe200020004ff */
[--C-:B------:R-:W-:Y:S01]  /*8530*/  HADD2.F32 R57, -RZ, R58.reuse.H0_H0 ;  /* 0x2000003aff397230 */ /* 0x100fe20000004100 */
[----:B------:R-:W-:Y:S01]  /*8540*/  F2FP.F16.E5M2.UNPACK_B R70, R79 ;  /* 0x0000004fff46723e */ /* 0x000fe200020004ff */
[----:B------:R-:W-:Y:S01]  /*8550*/  HADD2.F32 R58, -RZ, R58.H1_H1 ;  /* 0x3000003aff3a7230 */ /* 0x000fe20000004100 */
[----:B------:R-:W-:Y:S01]  /*8560*/  F2FP.F16.E5M2.UNPACK_B R75, R75.H1 ;  /* 0x0000004bff4b723e */ /* 0x000fe200030004ff */
[--C-:B------:R-:W-:Y:S01]  /*8570*/  HADD2.F32 R61, -RZ, R62.reuse.H0_H0 ;  /* 0x2000003eff3d7230 */ /* 0x100fe20000004100 */
[----:B------:R-:W-:Y:S01]  /*8580*/  F2FP.F16.E5M2.UNPACK_B R76, R76.H1 ;  /* 0x0000004cff4c723e */ /* 0x000fe200030004ff */
[----:B------:R-:W-:Y:S01]  /*8590*/  HADD2.F32 R63, -RZ, R62.H1_H1 ;  /* 0x3000003eff3f7230 */ /* 0x000fe20000004100 */
[----:B------:R-:W-:Y:S01]  /*85a0*/  F2FP.F16.E5M2.UNPACK_B R77, R77.H1 ;  /* 0x0000004dff4d723e */ /* 0x000fe200030004ff */
[--C-:B------:R-:W-:Y:S02]  /*85b0*/  HADD2.F32 R65, -RZ, R66.reuse.H0_H0 ;  /* 0x20000042ff417230 */ /* 0x100fe40000004100 */
[C---:B------:R-:W-:Y:S01]  /*85c0*/  FMUL R4, R38.reuse, R4 ;  /* 0x0000000426047220 */ /* 0x040fe20000400000 */
        /* <DEDUP_REMOVED lines=16> */
[--C-:B------:R-:W-:Y:S02]  /*86d0*/  HADD2.F32 R69, -RZ, R70.reuse.H0_H0 ;  /* 0x20000046ff457230 */ /* 0x100fe40000004100 */
[C---:B------:R-:W-:Y:S01]  /*86e0*/  FMUL R28, R38.reuse, R32 ;  /* 0x00000020261c7220 */ /* 0x040fe20000400000 */
[----:B------:R-:W-:Y:S02]  /*86f0*/  HADD2.F32 R70, -RZ, R70.H1_H1 ;  /* 0x30000046ff467230 */ /* 0x000fe40000004100 */
[C---:B------:R-:W-:Y:S01]  /*8700*/  FMUL R29, R38.reuse, R33 ;  /* 0x00000021261d7220 */ /* 0x040fe20000400000 */
[----:B------:R-:W-:Y:S02]  /*8710*/  HADD2.F32 R44, -RZ, R72.H1_H1 ;  /* 0x30000048ff2c7230 */ /* 0x000fe40000004100 */
[C---:B------:R-:W-:Y:S01]  /*8720*/  FMUL R6, R38.reuse, R6 ;  /* 0x0000000626067220 */ /* 0x040fe20000400000 */
[C---:B------:R-:W-:Y:S01]  /*8730*/  FMUL R7, R38.reuse, R7 ;  /* 0x0000000726077220 */ /* 0x040fe20000400000 */
[--C-:B------:R-:W-:Y:S02]  /*8740*/  HADD2.F32 R47, -RZ, R73.reuse.H0_H0 ;  /* 0x20000049ff2f7230 */ /* 0x100fe40000004100 */
[C---:B------:R-:W-:Y:S01]  /*8750*/  FMUL R10, R38.reuse, R10 ;  /* 0x0000000a260a7220 */ /* 0x040fe20000400000 */
[C---:B------:R-:W-:Y:S01]  /*8760*/  FFMA R6, R41.reuse, R43, R6 ;  /* 0x0000002b29067223 */ /* 0x040fe20000000006 */
[----:B------:R-:W-:Y:S02]  /*8770*/  HADD2.F32 R48, -RZ, R73.H1_H1 ;  /* 0x30000049ff307230 */ /* 0x000fe40000004100 */
[C---:B------:R-:W-:Y:S01]  /*8780*/  FFMA R7, R41.reuse, R44, R7 ;  /* 0x0000002c29077223 */ /* 0x040fe20000000007 */
[C---:B------:R-:W-:Y:S01]  /*8790*/  FFMA R8, R41.reuse, R45, R8 ;  /* 0x0000002d29087223 */ /* 0x040fe20000000008 */
[C---:B------:R-:W-:Y:S01]  /*87a0*/  FFMA R9, R41.reuse, R46, R9 ;  /* 0x0000002e29097223 */ /* 0x040fe20000000009 */
[----:B------:R-:W-:Y:S01]  /*87b0*/  FFMA R10, R41, R47, R10 ;  /* 0x0000002f290a7223 */ /* 0x000fe2000000000a */
[C---:B------:R-:W-:Y:S01]  /*87c0*/  FMUL R11, R38.reuse, R11 ;  /* 0x0000000b260b7220 */ /* 0x040fe20000400000 */
[----:B------:R-:W-:Y:S01]  /*87d0*/  F2FP.F16.E5M2.UNPACK_B R78, R78.H1 ;  /* 0x0000004eff4e723e */ /* 0x000fe200030004ff */
[--C-:B------:R-:W-:Y:S01]  /*87e0*/  HADD2.F32 R51, -RZ, R74.reuse.H0_H0 ;  /* 0x2000004aff337230 */ /* 0x100fe20000004100 */
[----:B-1----:R-:W-:Y:S01]  /*87f0*/  F2FP.SATFINITE.E5M2.F32.PACK_AB_MERGE_C R100, R7, R6, RZ ;  /* 0x000000060764723e */ /* 0x002fe200048060ff */
[C---:B------:R-:W-:Y:S01]  /*8800*/  FFMA R11, R41.reuse, R48, R11 ;  /* 0x00000030290b7223 */ /* 0x040fe2000000000b */
[C---:B------:R-:W-:Y:S01]  /*8810*/  FFMA R12, R41.reuse, R49, R12 ;  /* 0x00000031290c7223 */ /* 0x040fe2000000000c */
[----:B------:R-:W-:Y:S01]  /*8820*/  FFMA R13, R41, R50, R13 ;  /* 0x00000032290d7223 */ /* 0x000fe2000000000d */
[----:B------:R-:W-:Y:S01]  /*8830*/  F2FP.SATFINITE.E5M2.F32.PACK_AB_MERGE_C R100, R5, R4, R100 ;  /* 0x000000040564723e */ /* 0x000fe20004806064 */
[----:B------:R-:W-:Y:S01]  /*8840*/  HADD2.F32 R52, -RZ, R74.H1_H1 ;  /* 0x3000004aff347230 */ /* 0x000fe20000004100 */
[----:B------:R-:W-:Y:S01]  /*8850*/  F2FP.SATFINITE.E5M2.F32.PACK_AB_MERGE_C R101, R11, R10, RZ ;  /* 0x0000000a0b65723e */ /* 0x000fe200048060ff */
[C---:B------:R-:W-:Y:S01]  /*8860*/  FMUL R14, R38.reuse, R14 ;  /* 0x0000000e260e7220 */ /* 0x040fe20000400000 */
[C---:B------:R-:W-:Y:S01]  /*8870*/  FMUL R15, R38.reuse, R15 ;  /* 0x0000000f260f7220 */ /* 0x040fe20000400000 */
[--C-:B------:R-:W-:Y:S01]  /*8880*/  HADD2.F32 R55, -RZ, R75.reuse.H0_H0 ;  /* 0x2000004bff377230 */ /* 0x100fe20000004100 */
[----:B------:R-:W-:Y:S01]  /*8890*/  F2FP.SATFINITE.E5M2.F32.PACK_AB_MERGE_C R101, R9, R8, R101 ;  /* 0x000000080965723e */ /* 0x000fe20004806065 */
[C---:B------:R-:W-:Y:S01]  /*88a0*/  FFMA R14, R41.reuse, R51, R14 ;  /* 0x00000033290e7223 */ /* 0x040fe2000000000e */
[C---:B------:R-:W-:Y:S01]  /*88b0*/  FFMA R15, R41.reuse, R52, R15 ;  /* 0x00000034290f7223 */ /* 0x040fe2000000000f */
[C---:B------:R-:W-:Y:S01]  /*88c0*/  FFMA R16, R41.reuse, R53, R16 ;  /* 0x0000003529107223 */ /* 0x040fe20000000010 */
[C---:B------:R-:W-:Y:S01]  /*88d0*/  FFMA R17, R41.reuse, R54, R17 ;  /* 0x0000003629117223 */ /* 0x040fe20000000011 */
        /* <DEDUP_REMOVED lines=15> */
[C---:B------:R-:W-:Y:S01]  /*89d0*/  FFMA R23, R41.reuse, R60, R23 ;  /* 0x0000003c29177223 */ /* 0x040fe20000000017 */
[C---:B------:R-:W-:Y:S01]  /*89e0*/  FMUL R27, R38.reuse, R27 ;  /* 0x0000001b261b7220 */ /* 0x040fe20000400000 */
[C---:B------:R-:W-:Y:S01]  /*89f0*/  FFMA R0, R41.reuse, R61, R0 ;  /* 0x0000003d29007223 */ /* 0x040fe20000000000 */
[----:B------:R-:W-:Y:S01]  /*8a00*/  F2FP.F16.E5M2.UNPACK_B R79, R79.H1 ;  /* 0x0000004fff4f723e */ /* 0x000fe200030004ff */
        /* <DEDUP_REMOVED lines=16> */
[----:B------:R-:W-:Y:S01]  /*8b10*/  FFMA R28, R41, R69, R28 ;  /* 0x00000045291c7223 */ /* 0x000fe2000000001c */
[----:B------:R-:W-:Y:S01]  /*8b20*/  F2FP.SATFINITE.E5M2.F32.PACK_AB_MERGE_C R103, R19, R18, RZ ;  /* 0x000000121367723e */ /* 0x000fe200048060ff */
        /* <DEDUP_REMOVED lines=14> */
[----:B--2---:R-:W-:Y:S03]  /*8c10*/  IADD3 R90, PT, PT, R36, 0x1, RZ ;  /* 0x00000001245a7810 */ /* 0x004fe60007ffe0ff */
        /* <DEDUP_REMOVED lines=10> */
[----:B------:R-:W-:Y:S02]  /*8cc0*/  UIADD3 UR13, UPT, UPT, UR49, 0x20, URZ ;  /* 0x00000020310d7890 */ /* 0x000fe4000fffe0ff */
[----:B------:R-:W-:Y:S01]  /*8cd0*/  UIADD3 UR12, UPT, UPT, UR44, 0x3300, URZ ;  /* 0x000033002c0c7890 */ /* 0x000fe2000fffe0ff */
[----:B------:R-:W-:Y:S01]  /*8ce0*/  UMOV UR14, UR50 ;  /* 0x00000032000e7c82 */ /* 0x000fe20008000000 */
[----:B------:R-:W-:Y:S01]  /*8cf0*/  UMOV UR15, UR36 ;  /* 0x00000024000f7c82 */ /* 0x000fe20008000000 */
[----:B------:R-:W-:Y:S02]  /*8d00*/  UIADD3 UR9, UPT, UPT, UR49, 0x60, URZ ;  /* 0x0000006031097890 */ /* 0x000fe4000fffe0ff */
[----:B------:R-:W-:Y:S01]  /*8d10*/  UIADD3 UR8, UPT, UPT, UR44, 0x3b00, URZ ;  /* 0x00003b002c087890 */ /* 0x000fe2000fffe0ff */
[----:B------:R-:W-:Y:S01]  /*8d20*/  UMOV UR10, UR50 ;  /* 0x00000032000a7c82 */ /* 0x000fe20008000000 */
[----:B------:R-:W-:Y:S01]  /*8d30*/  UMOV UR11, UR36 ;  /* 0x00000024000b7c82 */ /* 0x000fe20008000000 */
[----:B--2---:R-:W-:Y:S04]  /*8d40*/  UIADD3 UR4, UP0, UPT, UR6, 0x680, URZ ;  /* 0x0000068006047890 */ /* 0x004fe8000ff1e0ff */
[----:B------:R-:W-:Y:S09]  /*8d50*/  UIADD3.X UR5, UPT, UPT, URZ, UR7, URZ, UP0, !UPT ;  /* 0x00000007ff057290 */ /* 0x000ff200087fe4ff */
[----:B------:R2:W-:Y:S01]  /*8d60*/  UTMASTG.3D [UR12], [UR4] ;  /* 0x0000000c040073b5 */ /* 0x0005e20008010000 */
[----:B------:R2:W-:Y:S01]  /*8d70*/  UTMASTG.3D [UR8], [UR4] ;  /* 0x00000008040073b5 */ /* 0x0005e20008010000 */
[----:B------:R0:W-:Y:S01]  /*8d80*/  UTMACMDFLUSH ;  /* 0x00000000000079b7 */ /* 0x0001e20000000000 */
[----:B--2---:R-:W-:Y:S04]  /*8d90*/  DEPBAR.LE SB0, 0x1 ;  /* 0x000080400000791a */ /* 0x004fe80000000000 */
.L_x_144:
[----:B------:R-:W-:Y:S05]  /*8da0*/  BSYNC.RECONVERGENT B0 ;  /* 0x0000000000007941 */ /* 0x000fea0003800200 */
.L_x_143:
[----:B------:R-:W-:Y:S01]  /*8db0*/  R2UR UR4, R88 ;  /* 0x00000000580472ca */ /* 0x000fe200000e0000 */
[----:B------:R-:W-:Y:S01]  /*8dc0*/  BAR.SYNC.DEFER_BLOCKING 0x1, 0x80 ;  /* 0x0042000000007b1d */ /* 0x000fe20000010000 */
[----:B------:R-:W-:Y:S01]  /*8dd0*/  ISETP.NE.AND P0, PT, R91, 0x2, PT ;  /* 0x000000025b00780c */ /* 0x000fe20003f05270 */
[----:B------:R-:W-:Y:S01]  /*8de0*/  UISETP.NE.AND UP0, UPT, UR45, URZ, UPT ;  /* 0x000000ff2d00728c */ /* 0x000fe2000bf05270 */
[----:B------:R-:W-:Y:S01]  /*8df0*/  ISETP.NE.AND P1, PT, R90, 0x4, PT ;  /* 0x000000045a00780c */ /* 0x000fe20003f25270 */
[----:B------:R-:W-:Y:S01]  /*8e00*/  UIADD3 UR31, UPT, UPT, UR38, UR63, URZ ;  /* 0x0000003f261f7290 */ /* 0x000fe2000fffe0ff */
[----:B------:R-:W-:Y:S02]  /*8e10*/  SEL R3, RZ, 0x1, P0 ;  /* 0x00000001ff037807 */ /* 0x000fe40000000000 */
[----:B------:R-:W-:Y:S02]  /*8e20*/  SEL R0, RZ, 0x1, P1 ;  /* 0x00000001ff007807 */ /* 0x000fe40000800000 */
[----:B------:R-:W-:Y:S02]  /*8e30*/  LOP3.LUT R94, R94, R3, RZ, 0x3c, !PT ;  /* 0x000000035e5e7212 */ /* 0x000fe400078e3cff */
[----:B------:R-:W-:Y:S01]  /*8e40*/  LOP3.LUT R95, R95, R0, RZ, 0x3c, !PT ;  /* 0x000000005f5f7212 */ /* 0x000fe200078e3cff */
[----:B------:R-:W-:Y:S01]  /*8e50*/  UIADD3 UR30, UPT, UPT, UR37, UR4, URZ ;  /* 0x00000004251e7290 */ /* 0x000fe2000fffe0ff */
[----:B------:R-:W-:Y:S02]  /*8e60*/  SEL R91, R91, RZ, P0 ;  /* 0x000000ff5b5b7207 */ /* 0x000fe40000000000 */
[----:B------:R-:W-:Y:S01]  /*8e70*/  SEL R36, R90, RZ, P1 ;  /* 0x000000ff5a247207 */ /* 0x000fe20000800000 */
[----:B------:R-:W-:Y:S01]  /*8e80*/  UMOV UR36, UR59 ;  /* 0x0000003b00247c82 */ /* 0x000fe20008000000 */
[----:B------:R-:W-:Y:S07]  /*8e90*/  BRA.U UP0, `(.L_x_145) ;  /* 0xffffffd500787547 */ /* 0x000fee000b83ffff */
[----:B------:R-:W-:Y:S05]  /*8ea0*/  EXIT ;  /* 0x000000000000794d */ /* 0x000fea0003800000 */
.L_x_25:
[----:B--2---:R2:W3:Y:S02]  /*8eb0*/  SYNCS.PHASECHK.TRANS64.TRYWAIT P0, [R3+URZ+0x240], R2 ;  /* 0x00024002030075a7 */ /* 0x0044e400080011ff */
[----:B---3--:R-:W-:Y:S05]  /*8ec0*/  @!P0 NANOSLEEP.SYNCS 0x989680 ;  /* 0x009896800000895d */ /* 0x008fea0003900000 */
[----:B------:R-:W3:Y:S02]  /*8ed0*/  @!P0 SYNCS.PHASECHK.TRANS64 P0, [R3+URZ+0x240], R2 ;  /* 0x00024002030085a7 */ /* 0x000ee400080010ff */
[----:B---3--:R-:W-:Y:S05]  /*8ee0*/  @!P0 BRA `(.L_x_25) ;  /* 0xfffffffc00f08947 */ /* 0x008fea000383ffff */
[----:B------:R-:W-:Y:S05]  /*8ef0*/  BRA `(.L_x_146) ;  /* 0xffffff8c00907947 */ /* 0x000fea000383ffff */
.L_x_28:
[----:B-1----:R-:W-:-:S07]  /*8f00*/  MOV R0, UR33 ;  /* 0x0000002100007c02 */ /* 0x002fce0008000f00 */
.L_x_147:
[----:B-1----:R1:W2:Y:S02]  /*8f10*/  SYNCS.PHASECHK.TRANS64.TRYWAIT P0, [R0+URZ+0xd0], R3 ;  /* 0x0000d003000075a7 */ /* 0x0022a400080011ff */
[----:B--2---:R-:W-:Y:S05]  /*8f20*/  @!P0 NANOSLEEP.SYNCS 0x989680 ;  /* 0x009896800000895d */ /* 0x004fea0003900000 */
[----:B------:R-:W2:Y:S02]  /*8f30*/  @!P0 SYNCS.PHASECHK.TRANS64 P0, [R0+URZ+0xd0], R3 ;  /* 0x0000d003000085a7 */ /* 0x000ea400080010ff */
[----:B--2---:R-:W-:Y:S05]  /*8f40*/  @!P0 BRA `(.L_x_147) ;  /* 0xfffffffc00f08947 */ /* 0x004fea000383ffff */
[----:B------:R-:W-:Y:S05]  /*8f50*/  BRA `(.L_x_27) ;  /* 0xffffff8c00e47947 */ /* 0x000fea000383ffff */
.L_x_35:
[----:B-1----:R-:W-:-:S07]  /*8f60*/  MOV R0, UR17 ;  /* 0x0000001100007c02 */ /* 0x002fce0008000f00 */
.L_x_148:
[----:B-1----:R1:W2:Y:S02]  /*8f70*/  SYNCS.PHASECHK.TRANS64.TRYWAIT P0, [R0+URZ+0xd0], R3 ;  /* 0x0000d003000075a7 */ /* 0x0022a400080011ff */
[----:B--2---:R-:W-:Y:S05]  /*8f80*/  @!P0 NANOSLEEP.SYNCS 0x989680 ;  /* 0x009896800000895d */ /* 0x004fea0003900000 */
[----:B------:R-:W2:Y:S02]  /*8f90*/  @!P0 SYNCS.PHASECHK.TRANS64 P0, [R0+URZ+0xd0], R3 ;  /* 0x0000d003000085a7 */ /* 0x000ea400080010ff */
[----:B--2---:R-:W-:Y:S05]  /*8fa0*/  @!P0 BRA `(.L_x_148) ;  /* 0xfffffffc00f08947 */ /* 0x004fea000383ffff */
[----:B------:R-:W-:Y:S05]  /*8fb0*/  BRA `(.L_x_34) ;  /* 0xffffff9000a47947 */ /* 0x000fea000383ffff */
.L_x_40:
[----:B-1----:R1:W2:Y:S02]  /*8fc0*/  SYNCS.PHASECHK.TRANS64.TRYWAIT P0, [R3+URZ+0x1d0], R0 ;  /* 0x0001d000030075a7 */ /* 0x0022a400080011ff */
[----:B--2---:R-:W-:Y:S05]  /*8fd0*/  @!P0 NANOSLEEP.SYNCS 0x989680 ;  /* 0x009896800000895d */ /* 0x004fea0003900000 */
[----:B------:R-:W2:Y:S02]  /*8fe0*/  @!P0 SYNCS.PHASECHK.TRANS64 P0, [R3+URZ+0x1d0], R0 ;  /* 0x0001d000030085a7 */ /* 0x000ea400080010ff */
[----:B--2---:R-:W-:Y:S05]  /*8ff0*/  @!P0 BRA `(.L_x_40) ;  /* 0xfffffffc00f08947 */ /* 0x004fea000383ffff */
[----:B------:R-:W-:Y:S05]  /*9000*/  BRA `(.L_x_149) ;  /* 0xffffff94004c7947 */ /* 0x000fea000383ffff */
.L_x_44:
[----:B-1----:R-:W-:-:S07]  /*9010*/  MOV R0, UR4 ;  /* 0x0000000400007c02 */ /* 0x002fce0008000f00 */
.L_x_150:
[----:B-1----:R1:W2:Y:S02]  /*9020*/  SYNCS.PHASECHK.TRANS64.TRYWAIT P0, [R0+URZ], R3 ;  /* 0x00000003000075a7 */ /* 0x0022a400080011ff */
[----:B--2---:R-:W-:Y:S05]  /*9030*/  @!P0 NANOSLEEP.SYNCS 0x989680 ;  /* 0x009896800000895d */ /* 0x004fea0003900000 */
[----:B------:R-:W2:Y:S02]  /*9040*/  @!P0 SYNCS.PHASECHK.TRANS64 P0, [R0+URZ], R3 ;  /* 0x00000003000085a7 */ /* 0x000ea400080010ff */
[----:B--2---:R-:W-:Y:S05]  /*9050*/  @!P0 BRA `(.L_x_150) ;  /* 0xfffffffc00f08947 */ /* 0x004fea000383ffff */
[----:B------:R-:W-:Y:S05]  /*9060*/  BRA `(.L_x_151) ;  /* 0xffffff9800f47947 */ /* 0x000fea000383ffff */
.L_x_45:
[----:B------:R-:W-:-:S07]  /*9070*/  MOV R0, UR5 ;  /* 0x0000000500007c02 */ /* 0x000fce0008000f00 */
.L_x_152:
[----:B-1----:R1:W2:Y:S02]  /*9080*/  SYNCS.PHASECHK.TRANS64.TRYWAIT P0, [R0+URZ], R3 ;  /* 0x00000003000075a7 */ /* 0x0022a400080011ff */
[----:B--2---:R-:W-:Y:S05]  /*9090*/  @!P0 NANOSLEEP.SYNCS 0x989680 ;  /* 0x009896800000895d */ /* 0x004fea0003900000 */
[----:B------:R-:W2:Y:S02]  /*90a0*/  @!P0 SYNCS.PHASECHK.TRANS64 P0, [R0+URZ], R3 ;  /* 0x00000003000085a7 */ /* 0x000ea400080010ff */
[----:B--2---:R-:W-:Y:S05]  /*90b0*/  @!P0 BRA `(.L_x_152) ;  /* 0xfffffffc00f08947 */ /* 0x004fea000383ffff */
[----:B------:R-:W-:Y:S05]  /*90c0*/  BRA `(.L_x_153) ;  /* 0xffffff9c00007947 */ /* 0x000fea000383ffff */
.L_x_46:
[----:B------:R-:W-:-:S07]  /*90d0*/  MOV R0, UR5 ;  /* 0x0000000500007c02 */ /* 0x000fce0008000f00 */
.L_x_154:
[----:B-1----:R1:W2:Y:S02]  /*90e0*/  SYNCS.PHASECHK.TRANS64.TRYWAIT P0, [R0+URZ], R3 ;  /* 0x00000003000075a7 */ /* 0x0022a400080011ff */
[----:B--2---:R-:W-:Y:S05]  /*90f0*/  @!P0 NANOSLEEP.SYNCS 0x989680 ;  /* 0x009896800000895d */ /* 0x004fea0003900000 */
[----:B------:R-:W2:Y:S02]  /*9100*/  @!P0 SYNCS.PHASECHK.TRANS64 P0, [R0+URZ], R3 ;  /* 0x00000003000085a7 */ /* 0x000ea400080010ff */
[----:B--2---:R-:W-:Y:S05]  /*9110*/  @!P0 BRA `(.L_x_154) ;  /* 0xfffffffc00f08947 */ /* 0x004fea000383ffff */
[----:B------:R-:W-:Y:S05]  /*9120*/  BRA `(.L_x_155) ;  /* 0xffffff9c000c7947 */ /* 0x000fea000383ffff */
.L_x_47:
[----:B------:R-:W-:-:S07]  /*9130*/  MOV R0, UR5 ;  /* 0x0000000500007c02 */ /* 0x000fce0008000f00 */
.L_x_156:
[----:B-1----:R1:W2:Y:S02]  /*9140*/  SYNCS.PHASECHK.TRANS64.TRYWAIT P0, [R0+URZ], R3 ;  /* 0x00000003000075a7 */ /* 0x0022a400080011ff */
[----:B--2---:R-:W-:Y:S05]  /*9150*/  @!P0 NANOSLEEP.SYNCS 0x989680 ;  /* 0x009896800000895d */ /* 0x004fea0003900000 */
[----:B------:R-:W2:Y:S02]  /*9160*/  @!P0 SYNCS.PHASECHK.TRANS64 P0, [R0+URZ], R3 ;  /* 0x00000003000085a7 */ /* 0x000ea400080010ff */
[----:B--2---:R-:W-:Y:S05]  /*9170*/  @!P0 BRA `(.L_x_156) ;  /* 0xfffffffc00f08947 */ /* 0x004fea000383ffff */
[----:B------:R-:W-:Y:S05]  /*9180*/  BRA `(.L_x_157) ;  /* 0xffffff9c00187947 */ /* 0x000fea000383ffff */
.L_x_48:
[----:B------:R-:W-:-:S07]  /*9190*/  MOV R0, UR5 ;  /* 0x0000000500007c02 */ /* 0x000fce0008000f00 */
.L_x_158:
[----:B-1----:R1:W2:Y:S02]  /*91a0*/  SYNCS.PHASECHK.TRANS64.TRYWAIT P0, [R0+URZ], R3 ;  /* 0x00000003000075a7 */ /* 0x0022a400080011ff */
[----:B--2---:R-:W-:Y:S05]  /*91b0*/  @!P0 NANOSLEEP.SYNCS 0x989680 ;  /* 0x009896800000895d */ /* 0x004fea0003900000 */
[----:B------:R-:W2:Y:S02]  /*91c0*/  @!P0 SYNCS.PHASECHK.TRANS64 P0, [R0+URZ], R3 ;  /* 0x00000003000085a7 */ /* 0x000ea400080010ff */
[----:B--2---:R-:W-:Y:S05]  /*91d0*/  @!P0 BRA `(.L_x_158) ;  /* 0xfffffffc00f08947 */ /* 0x004fea000383ffff */
[----:B------:R-:W-:Y:S05]  /*91e0*/  BRA `(.L_x_159) ;  /* 0xffffff9c00247947 */ /* 0x000fea000383ffff */
.L_x_49:
[----:B------:R-:W-:-:S07]  /*91f0*/  MOV R0, UR5 ;  /* 0x0000000500007c02 */ /* 0x000fce0008000f00 */
.L_x_160:
[----:B-1----:R1:W2:Y:S02]  /*9200*/  SYNCS.PHASECHK.TRANS64.TRYWAIT P0, [R0+URZ], R3 ;  /* 0x00000003000075a7 */ /* 0x0022a400080011ff */
[----:B--2---:R-:W-:Y:S05]  /*9210*/  @!P0 NANOSLEEP.SYNCS 0x989680 ;  /* 0x009896800000895d */ /* 0x004fea0003900000 */
[----:B------:R-:W2:Y:S02]  /*9220*/  @!P0 SYNCS.PHASECHK.TRANS64 P0, [R0+URZ], R3 ;  /* 0x00000003000085a7 */ /* 0x000ea400080010ff */
[----:B--2---:R-:W-:Y:S05]  /*9230*/  @!P0 BRA `(.L_x_160) ;  /* 0xfffffffc00f08947 */ /* 0x004fea000383ffff */
[----:B------:R-:W-:Y:S05]  /*9240*/  BRA `(.L_x_161) ;  /* 0xffffff9c00307947 */ /* 0x000fea000383ffff */
.L_x_50:
[----:B------:R-:W-:-:S07]  /*9250*/  MOV R0, UR5 ;  /* 0x0000000500007c02 */ /* 0x000fce0008000f00 */
.L_x_162:
[----:B-1----:R1:W2:Y:S02]  /*9260*/  SYNCS.PHASECHK.TRANS64.TRYWAIT P0, [R0+URZ], R3 ;  /* 0x00000003000075a7 */ /* 0x0022a400080011ff */
[----:B--2---:R-:W-:Y:S05]  /*9270*/  @!P0 NANOSLEEP.SYNCS 0x989680 ;  /* 0x009896800000895d */ /* 0x004fea0003900000 */
[----:B------:R-:W2:Y:S02]  /*9280*/  @!P0 SYNCS.PHASECHK.TRANS64 P0, [R0+URZ], R3 ;  /* 0x00000003000085a7 */ /* 0x000ea400080010ff */
[----:B--2---:R-:W-:Y:S05]  /*9290*/  @!P0 BRA `(.L_x_162) ;  /* 0xfffffffc00f08947 */ /* 0x004fea000383ffff */
[----:B------:R-:W-:Y:S05]  /*92a0*/  BRA `(.L_x_163) ;  /* 0xffffff9c003c7947 */ /* 0x000fea000383ffff */
.L_x_51:
[----:B------:R-:W-:-:S07]  /*92b0*/  MOV R0, UR5 ;  /* 0x0000000500007c02 */ /* 0x000fce0008000f00 */
.L_x_164:
[----:B-1----:R1:W2:Y:S02]  /*92c0*/  SYNCS.PHASECHK.TRANS64.TRYWAIT P0, [R0+URZ], R3 ;  /* 0x00000003000075a7 */ /* 0x0022a400080011ff */
[----:B--2---:R-:W-:Y:S05]  /*92d0*/  @!P0 NANOSLEEP.SYNCS 0x989680 ;  /* 0x009896800000895d */ /* 0x004fea0003900000 */
[----:B------:R-:W2:Y:S02]  /*92e0*/  @!P0 SYNCS.PHASECHK.TRANS64 P0, [R0+URZ], R3 ;  /* 0x00000003000085a7 */ /* 0x000ea400080010ff */
[----:B--2---:R-:W-:Y:S05]  /*92f0*/  @!P0 BRA `(.L_x_164) ;  /* 0xfffffffc00f08947 */ /* 0x004fea000383ffff */
[----:B------:R-:W-:Y:S05]  /*9300*/  BRA `(.L_x_165) ;  /* 0xffffff9c00487947 */ /* 0x000fea000383ffff */
.L_x_52:
[----:B------:R-:W-:-:S07]  /*9310*/  MOV R0, UR5 ;  /* 0x0000000500007c02 */ /* 0x000fce0008000f00 */
.L_x_166:
[----:B-1----:R1:W2:Y:S02]  /*9320*/  SYNCS.PHASECHK.TRANS64.TRYWAIT P0, [R0+URZ], R3 ;  /* 0x00000003000075a7 */ /* 0x0022a400080011ff */
[----:B--2---:R-:W-:Y:S05]  /*9330*/  @!P0 NANOSLEEP.SYNCS 0x989680 ;  /* 0x009896800000895d */ /* 0x004fea0003900000 */
[----:B------:R-:W2:Y:S02]  /*9340*/  @!P0 SYNCS.PHASECHK.TRANS64 P0, [R0+URZ], R3 ;  /* 0x00000003000085a7 */ /* 0x000ea400080010ff */
[----:B--2---:R-:W-:Y:S05]  /*9350*/  @!P0 BRA `(.L_x_166) ;  /* 0xfffffffc00f08947 */ /* 0x004fea000383ffff */
[----:B------:R-:W-:Y:S05]  /*9360*/  BRA `(.L_x_167) ;  /* 0xffffff9c00547947 */ /* 0x000fea000383ffff */
.L_x_53:
[----:B------:R-:W-:-:S07]  /*9370*/  MOV R0, UR5 ;  /* 0x0000000500007c02 */ /* 0x000fce0008000f00 */
.L_x_168:
[----:B-1----:R1:W2:Y:S02]  /*9380*/  SYNCS.PHASECHK.TRANS64.TRYWAIT P0, [R0+URZ], R3 ;  /* 0x00000003000075a7 */ /* 0x0022a400080011ff */
[----:B--2---:R-:W-:Y:S05]  /*9390*/  @!P0 NANOSLEEP.SYNCS 0x989680 ;  /* 0x009896800000895d */ /* 0x004fea0003900000 */
[----:B------:R-:W2:Y:S02]  /*93a0*/  @!P0 SYNCS.PHASECHK.TRANS64 P0, [R0+URZ], R3 ;  /* 0x00000003000085a7 */ /* 0x000ea400080010ff */
[----:B--2---:R-:W-:Y:S05]  /*93b0*/  @!P0 BRA `(.L_x_168) ;  /* 0xfffffffc00f08947 */ /* 0x004fea000383ffff */
[----:B------:R-:W-:Y:S05]  /*93c0*/  BRA `(.L_x_169) ;  /* 0xffffff9c00607947 */ /* 0x000fea000383ffff */
.L_x_54:
[----:B------:R-:W-:-:S07]  /*93d0*/  MOV R0, UR5 ;  /* 0x0000000500007c02 */ /* 0x000fce0008000f00 */
.L_x_170:
[----:B-1----:R1:W2:Y:S02]  /*93e0*/  SYNCS.PHASECHK.TRANS64.TRYWAIT P0, [R0+URZ], R3 ;  /* 0x00000003000075a7 */ /* 0x0022a400080011ff */
[----:B--2---:R-:W-:Y:S05]  /*93f0*/  @!P0 NANOSLEEP.SYNCS 0x989680 ;  /* 0x009896800000895d */ /* 0x004fea0003900000 */
[----:B------:R-:W2:Y:S02]  /*9400*/  @!P0 SYNCS.PHASECHK.TRANS64 P0, [R0+URZ], R3 ;  /* 0x00000003000085a7 */ /* 0x000ea400080010ff */
[----:B--2---:R-:W-:Y:S05]  /*9410*/  @!P0 BRA `(.L_x_170) ;  /* 0xfffffffc00f08947 */ /* 0x004fea000383ffff */
[----:B------:R-:W-:Y:S05]  /*9420*/  BRA `(.L_x_171) ;  /* 0xffffff9c006c7947 */ /* 0x000fea000383ffff */
.L_x_55:
[----:B------:R-:W-:-:S07]  /*9430*/  MOV R0, UR5 ;  /* 0x0000000500007c02 */ /* 0x000fce0008000f00 */
.L_x_172:
[----:B-1----:R1:W2:Y:S02]  /*9440*/  SYNCS.PHASECHK.TRANS64.TRYWAIT P0, [R0+URZ], R3 ;  /* 0x00000003000075a7 */ /* 0x0022a400080011ff */
[----:B--2---:R-:W-:Y:S05]  /*9450*/  @!P0 NANOSLEEP.SYNCS 0x989680 ;  /* 0x009896800000895d */ /* 0x004fea0003900000 */
[----:B------:R-:W2:Y:S02]  /*9460*/  @!P0 SYNCS.PHASECHK.TRANS64 P0, [R0+URZ], R3 ;  /* 0x00000003000085a7 */ /* 0x000ea400080010ff */
[----:B--2---:R-:W-:Y:S05]  /*9470*/  @!P0 BRA `(.L_x_172) ;  /* 0xfffffffc00f08947 */ /* 0x004fea000383ffff */
[----:B------:R-:W-:Y:S05]  /*9480*/  BRA `(.L_x_173) ;  /* 0xffffff9c00787947 */ /* 0x000fea000383ffff */
.L_x_56:
[----:B------:R-:W-:-:S07]  /*9490*/  MOV R0, UR5 ;  /* 0x0000000500007c02 */ /* 0x000fce0008000f00 */
.L_x_174:
[----:B-1----:R1:W2:Y:S02]  /*94a0*/  SYNCS.PHASECHK.TRANS64.TRYWAIT P0, [R0+URZ], R3 ;  /* 0x00000003000075a7 */ /* 0x0022a400080011ff */
[----:B--2---:R-:W-:Y:S05]  /*94b0*/  @!P0 NANOSLEEP.SYNCS 0x989680 ;  /* 0x009896800000895d */ /* 0x004fea0003900000 */
[----:B------:R-:W2:Y:S02]  /*94c0*/  @!P0 SYNCS.PHASECHK.TRANS64 P0, [R0+URZ], R3 ;  /* 0x00000003000085a7 */ /* 0x000ea400080010ff */
[----:B--2---:R-:W-:Y:S05]  /*94d0*/  @!P0 BRA `(.L_x_174) ;  /* 0xfffffffc00f08947 */ /* 0x004fea000383ffff */
[----:B------:R-:W-:Y:S05]  /*94e0*/  BRA `(.L_x_175) ;  /* 0xffffff9c00847947 */ /* 0x000fea000383ffff */
.L_x_57:
[----:B------:R-:W-:-:S07]  /*94f0*/  MOV R0, UR5 ;  /* 0x0000000500007c02 */ /* 0x000fce0008000f00 */
.L_x_176:
[----:B-1----:R1:W2:Y:S02]  /*9500*/  SYNCS.PHASECHK.TRANS64.TRYWAIT P0, [R0+URZ], R3 ;  /* 0x00000003000075a7 */ /* 0x0022a400080011ff */
[----:B--2---:R-:W-:Y:S05]  /*9510*/  @!P0 NANOSLEEP.SYNCS 0x989680 ;  /* 0x009896800000895d */ /* 0x004fea0003900000 */
[----:B------:R-:W2:Y:S02]  /*9520*/  @!P0 SYNCS.PHASECHK.TRANS64 P0, [R0+URZ], R3 ;  /* 0x00000003000085a7 */ /* 0x000ea400080010ff */
[----:B--2---:R-:W-:Y:S05]  /*9530*/  @!P0 BRA `(.L_x_176) ;  /* 0xfffffffc00f08947 */ /* 0x004fea000383ffff */
[----:B------:R-:W-:Y:S05]  /*9540*/  BRA `(.L_x_177) ;  /* 0xffffff9c00907947 */ /* 0x000fea000383ffff */
.L_x_58:
[----:B------:R-:W-:-:S07]  /*9550*/  MOV R0, UR5 ;  /* 0x0000000500007c02 */ /* 0x000fce0008000f00 */
.L_x_178:
[----:B-1----:R1:W2:Y:S02]  /*9560*/  SYNCS.PHASECHK.TRANS64.TRYWAIT P0, [R0+URZ], R3 ;  /* 0x00000003000075a7 */ /* 0x0022a400080011ff */
[----:B--2---:R-:W-:Y:S05]  /*9570*/  @!P0 NANOSLEEP.SYNCS 0x989680 ;  /* 0x009896800000895d */ /* 0x004fea0003900000 */
[----:B------:R-:W2:Y:S02]  /*9580*/  @!P0 SYNCS.PHASECHK.TRANS64 P0, [R0+URZ], R3 ;  /* 0x00000003000085a7 */ /* 0x000ea400080010ff */
[----:B--2---:R-:W-:Y:S05]  /*9590*/  @!P0 BRA `(.L_x_178) ;  /* 0xfffffffc00f08947 */ /* 0x004fea000383ffff */
[----:B------:R-:W-:Y:S05]  /*95a0*/  BRA `(.L_x_179) ;  /* 0xffffff9c009c7947 */ /* 0x000fea000383ffff */
.L_x_59:
[----:B------:R-:W-:-:S07]  /*95b0*/  MOV R0, UR5 ;  /* 0x0000000500007c02 */ /* 0x000fce0008000f00 */
.L_x_180:
[----:B-1----:R1:W2:Y:S02]  /*95c0*/  SYNCS.PHASECHK.TRANS64.TRYWAIT P0, [R0+URZ], R3 ;  /* 0x00000003000075a7 */ /* 0x0022a400080011ff */
[----:B--2---:R-:W-:Y:S05]  /*95d0*/  @!P0 NANOSLEEP.SYNCS 0x989680 ;  /* 0x009896800000895d */ /* 0x004fea0003900000 */
[----:B------:R-:W2:Y:S02]  /*95e0*/  @!P0 SYNCS.PHASECHK.TRANS64 P0, [R0+URZ], R3 ;  /* 0x00000003000085a7 */ /* 0x000ea400080010ff */
[----:B--2---:R-:W-:Y:S05]  /*95f0*/  @!P0 BRA `(.L_x_180) ;  /* 0xfffffffc00f08947 */ /* 0x004fea000383ffff */
[----:B------:R-:W-:Y:S05]  /*9600*/  BRA `(.L_x_181) ;  /* 0xffffff9c00a87947 */ /* 0x000fea000383ffff */
.L_x_60:
[----:B------:R-:W-:-:S07]  /*9610*/  MOV R0, UR5 ;  /* 0x0000000500007c02 */ /* 0x000fce0008000f00 */
.L_x_182:
[----:B-1----:R1:W2:Y:S02]  /*9620*/  SYNCS.PHASECHK.TRANS64.TRYWAIT P0, [R0+URZ], R3 ;  /* 0x00000003000075a7 */ /* 0x0022a400080011ff */
[----:B--2---:R-:W-:Y:S05]  /*9630*/  @!P0 NANOSLEEP.SYNCS 0x989680 ;  /* 0x009896800000895d */ /* 0x004fea0003900000 */
[----:B------:R-:W2:Y:S02]  /*9640*/  @!P0 SYNCS.PHASECHK.TRANS64 P0, [R0+URZ], R3 ;  /* 0x00000003000085a7 */ /* 0x000ea400080010ff */
[----:B--2---:R-:W-:Y:S05]  /*9650*/  @!P0 BRA `(.L_x_182) ;  /* 0xfffffffc00f08947 */ /* 0x004fea000383ffff */
[----:B------:R-:W-:Y:S05]  /*9660*/  BRA `(.L_x_183) ;  /* 0xffffff9c00b47947 */ /* 0x000fea000383ffff */
.L_x_61:
[----:B------:R-:W-:-:S07]  /*9670*/  MOV R0, UR5 ;  /* 0x0000000500007c02 */ /* 0x000fce0008000f00 */
.L_x_184:
[----:B-1----:R1:W2:Y:S02]  /*9680*/  SYNCS.PHASECHK.TRANS64.TRYWAIT P0, [R0+URZ], R3 ;  /* 0x00000003000075a7 */ /* 0x0022a400080011ff */
[----:B--2---:R-:W-:Y:S05]  /*9690*/  @!P0 NANOSLEEP.SYNCS 0x989680 ;  /* 0x009896800000895d */ /* 0x004fea0003900000 */
[----:B------:R-:W2:Y:S02]  /*96a0*/  @!P0 SYNCS.PHASECHK.TRANS64 P0, [R0+URZ], R3 ;  /* 0x00000003000085a7 */ /* 0x000ea400080010ff */
[----:B--2---:R-:W-:Y:S05]  /*96b0*/  @!P0 BRA `(.L_x_184) ;  /* 0xfffffffc00f08947 */ /* 0x004fea000383ffff */
[----:B------:R-:W-:Y:S05]  /*96c0*/  BRA `(.L_x_185) ;  /* 0xffffff9c00c07947 */ /* 0x000fea000383ffff */
.L_x_62:
[----:B------:R-:W-:-:S07]  /*96d0*/  MOV R0, UR5 ;  /* 0x0000000500007c02 */ /* 0x000fce0008000f00 */
.L_x_186:
[----:B-1----:R1:W2:Y:S02]  /*96e0*/  SYNCS.PHASECHK.TRANS64.TRYWAIT P0, [R0+URZ], R3 ;  /* 0x00000003000075a7 */ /* 0x0022a400080011ff */
[----:B--2---:R-:W-:Y:S05]  /*96f0*/  @!P0 NANOSLEEP.SYNCS 0x989680 ;  /* 0x009896800000895d */ /* 0x004fea0003900000 */
[----:B------:R-:W2:Y:S02]  /*9700*/  @!P0 SYNCS.PHASECHK.TRANS64 P0, [R0+URZ], R3 ;  /* 0x00000003000085a7 */ /* 0x000ea400080010ff */
[----:B--2---:R-:W-:Y:S05]  /*9710*/  @!P0 BRA `(.L_x_186) ;  /* 0xfffffffc00f08947 */ /* 0x004fea000383ffff */
[----:B------:R-:W-:Y:S05]  /*9720*/  BRA `(.L_x_187) ;  /* 0xffffff9c00cc7947 */ /* 0x000fea000383ffff */
.L_x_63:
[----:B------:R-:W-:-:S07]  /*9730*/  MOV R0, UR5 ;  /* 0x0000000500007c02 */ /* 0x000fce0008000f00 */
.L_x_188:
[----:B-1----:R1:W2:Y:S02]  /*9740*/  SYNCS.PHASECHK.TRANS64.TRYWAIT P0, [R0+URZ], R3 ;  /* 0x00000003000075a7 */ /* 0x0022a400080011ff */
[----:B--2---:R-:W-:Y:S05]  /*9750*/  @!P0 NANOSLEEP.SYNCS 0x989680 ;  /* 0x009896800000895d */ /* 0x004fea0003900000 */
[----:B------:R-:W2:Y:S02]  /*9760*/  @!P0 SYNCS.PHASECHK.TRANS64 P0, [R0+URZ], R3 ;  /* 0x00000003000085a7 */ /* 0x000ea400080010ff */
[----:B--2---:R-:W-:Y:S05]  /*9770*/  @!P0 BRA `(.L_x_188) ;  /* 0xfffffffc00f08947 */ /* 0x004fea000383ffff */
[----:B------:R-:W-:Y:S05]  /*9780*/  BRA `(.L_x_189) ;  /* 0xffffff9c00d87947 */ /* 0x000fea000383ffff */
.L_x_64:
[----:B------:R-:W-:-:S07]  /*9790*/  MOV R0, UR5 ;  /* 0x0000000500007c02 */ /* 0x000fce0008000f00 */
.L_x_190:
[----:B-1----:R1:W2:Y:S02]  /*97a0*/  SYNCS.PHASECHK.TRANS64.TRYWAIT P0, [R0+URZ], R3 ;  /* 0x00000003000075a7 */ /* 0x0022a400080011ff */
[----:B--2---:R-:W-:Y:S05]  /*97b0*/  @!P0 NANOSLEEP.SYNCS 0x989680 ;  /* 0x009896800000895d */ /* 0x004fea0003900000 */
[----:B------:R-:W2:Y:S02]  /*97c0*/  @!P0 SYNCS.PHASECHK.TRANS64 P0, [R0+URZ], R3 ;  /* 0x00000003000085a7 */ /* 0x000ea400080010ff */
[----:B--2---:R-:W-:Y:S05]  /*97d0*/  @!P0 BRA `(.L_x_190) ;  /* 0xfffffffc00f08947 */ /* 0x004fea000383ffff */
[----:B------:R-:W-:Y:S05]  /*97e0*/  BRA `(.L_x_191) ;  /* 0xffffff9c00e47947 */ /* 0x000fea000383ffff */
.L_x_65:
[----:B------:R-:W-:-:S07]  /*97f0*/  MOV R0, UR5 ;  /* 0x0000000500007c02 */ /* 0x000fce0008000f00 */
.L_x_192:
[----:B-1----:R1:W2:Y:S02]  /*9800*/  SYNCS.PHASECHK.TRANS64.TRYWAIT P0, [R0+URZ], R3 ;  /* 0x00000003000075a7 */ /* 0x0022a400080011ff */
[----:B--2---:R-:W-:Y:S05]  /*9810*/  @!P0 NANOSLEEP.SYNCS 0x989680 ;  /* 0x009896800000895d */ /* 0x004fea0003900000 */
[----:B------:R-:W2:Y:S02]  /*9820*/  @!P0 SYNCS.PHASECHK.TRANS64 P0, [R0+URZ], R3 ;  /* 0x00000003000085a7 */ /* 0x000ea400080010ff */
[----:B--2---:R-:W-:Y:S05]  /*9830*/  @!P0 BRA `(.L_x_192) ;  /* 0xfffffffc00f08947 */ /* 0x004fea000383ffff */
[----:B------:R-:W-:Y:S05]  /*9840*/  BRA `(.L_x_193) ;  /* 0xffffff9c00f07947 */ /* 0x000fea000383ffff */
.L_x_66:
[----:B------:R-:W-:-:S07]  /*9850*/  MOV R0, UR5 ;  /* 0x0000000500007c02 */ /* 0x000fce0008000f00 */
.L_x_194:
[----:B-1----:R1:W2:Y:S02]  /*9860*/  SYNCS.PHASECHK.TRANS64.TRYWAIT P0, [R0+URZ], R3 ;  /* 0x00000003000075a7 */ /* 0x0022a400080011ff */
[----:B--2---:R-:W-:Y:S05]  /*9870*/  @!P0 NANOSLEEP.SYNCS 0x989680 ;  /* 0x009896800000895d */ /* 0x004fea0003900000 */
[----:B------:R-:W2:Y:S02]  /*9880*/  @!P0 SYNCS.PHASECHK.TRANS64 P0, [R0+URZ], R3 ;  /* 0x00000003000085a7 */ /* 0x000ea400080010ff */
[----:B--2---:R-:W-:Y:S05]  /*9890*/  @!P0 BRA `(.L_x_194) ;  /* 0xfffffffc00f08947 */ /* 0x004fea000383ffff */
[----:B------:R-:W-:Y:S05]  /*98a0*/  BRA `(.L_x_195) ;  /* 0xffffff9c00fc7947 */ /* 0x000fea000383ffff */
.L_x_67:
[----:B------:R-:W-:-:S07]  /*98b0*/  MOV R0, UR5 ;  /* 0x0000000500007c02 */ /* 0x000fce0008000f00 */
.L_x_196:
[----:B-1----:R1:W2:Y:S02]  /*98c0*/  SYNCS.PHASECHK.TRANS64.TRYWAIT P0, [R0+URZ], R3 ;  /* 0x00000003000075a7 */ /* 0x0022a400080011ff */
[----:B--2---:R-:W-:Y:S05]  /*98d0*/  @!P0 NANOSLEEP.SYNCS 0x989680 ;  /* 0x009896800000895d */ /* 0x004fea0003900000 */
[----:B------:R-:W2:Y:S02]  /*98e0*/  @!P0 SYNCS.PHASECHK.TRANS64 P0, [R0+URZ], R3 ;  /* 0x00000003000085a7 */ /* 0x000ea400080010ff */
[----:B--2---:R-:W-:Y:S05]  /*98f0*/  @!P0 BRA `(.L_x_196) ;  /* 0xfffffffc00f08947 */ /* 0x004fea000383ffff */
[----:B------:R-:W-:Y:S05]  /*9900*/  BRA `(.L_x_197) ;  /* 0xffffffa000087947 */ /* 0x000fea000383ffff */
.L_x_68:
[----:B------:R-:W-:-:S07]  /*9910*/  MOV R0, UR5 ;  /* 0x0000000500007c02 */ /* 0x000fce0008000f00 */
.L_x_198:
[----:B-1----:R1:W2:Y:S02]  /*9920*/  SYNCS.PHASECHK.TRANS64.TRYWAIT P0, [R0+URZ], R3 ;  /* 0x00000003000075a7 */ /* 0x0022a400080011ff */
[----:B--2---:R-:W-:Y:S05]  /*9930*/  @!P0 NANOSLEEP.SYNCS 0x989680 ;  /* 0x009896800000895d */ /* 0x004fea0003900000 */
[----:B------:R-:W2:Y:S02]  /*9940*/  @!P0 SYNCS.PHASECHK.TRANS64 P0, [R0+URZ], R3 ;  /* 0x00000003000085a7 */ /* 0x000ea400080010ff */
[----:B--2---:R-:W-:Y:S05]  /*9950*/  @!P0 BRA `(.L_x_198) ;  /* 0xfffffffc00f08947 */ /* 0x004fea000383ffff */
[----:B------:R-:W-:Y:S05]  /*9960*/  BRA `(.L_x_199) ;  /* 0xffffffa000147947 */ /* 0x000fea000383ffff */
.L_x_71:
[----:B--2---:R2:W3:Y:S02]  /*9970*/  SYNCS.PHASECHK.TRANS64.TRYWAIT P0, [R2+URZ+0x230], R5 ;  /* 0x00023005020075a7 */ /* 0x0044e400080011ff */
[----:B---3--:R-:W-:Y:S05]  /*9980*/  @!P0 NANOSLEEP.SYNCS 0x989680 ;  /* 0x009896800000895d */ /* 0x008fea0003900000 */
[----:B------:R-:W3:Y:S02]  /*9990*/  @!P0 SYNCS.PHASECHK.TRANS64 P0, [R2+URZ+0x230], R5 ;  /* 0x00023005020085a7 */ /* 0x000ee400080010ff */
[----:B---3--:R-:W-:Y:S05]  /*99a0*/  @!P0 BRA `(.L_x_71) ;  /* 0xfffffffc00f08947 */ /* 0x008fea000383ffff */
[----:B------:R-:W-:Y:S05]  /*99b0*/  BRA `(.L_x_200) ;  /* 0xffffffa000707947 */ /* 0x000fea000383ffff */
.L_x_72:
[----:B------:R-:W-:-:S07]  /*99c0*/  MOV R2, UR4 ;  /* 0x0000000400027c02 */ /* 0x000fce0008000f00 */
.L_x_201:
[----:B--2---:R2:W3:Y:S02]  /*99d0*/  SYNCS.PHASECHK.TRANS64.TRYWAIT P0, [R2+URZ+0x1e0], R5 ;  /* 0x0001e005020075a7 */ /* 0x0044e400080011ff */
[----:B---3--:R-:W-:Y:S05]  /*99e0*/  @!P0 NANOSLEEP.SYNCS 0x989680 ;  /* 0x009896800000895d */ /* 0x008fea0003900000 */
[----:B------:R-:W3:Y:S02]  /*99f0*/  @!P0 SYNCS.PHASECHK.TRANS64 P0, [R2+URZ+0x1e0], R5 ;  /* 0x0001e005020085a7 */ /* 0x000ee400080010ff */
[----:B---3--:R-:W-:Y:S05]  /*9a00*/  @!P0 BRA `(.L_x_201) ;  /* 0xfffffffc00f08947 */ /* 0x008fea000383ffff */
[----:B------:R-:W-:Y:S05]  /*9a10*/  BRA `(.L_x_202) ;  /* 0xffffffa000807947 */ /* 0x000fea000383ffff */
.L_x_73:
[----:B--2---:R2:W3:Y:S02]  /*9a20*/  SYNCS.PHASECHK.TRANS64.TRYWAIT P1, [R2+URZ+0x1d0], R5 ;  /* 0x0001d005020075a7 */ /* 0x0044e400080211ff */
[----:B---3--:R-:W-:Y:S05]  /*9a30*/  @!P1 NANOSLEEP.SYNCS 0x989680 ;  /* 0x009896800000995d */ /* 0x008fea0003900000 */
[----:B------:R-:W3:Y:S02]  /*9a40*/  @!P1 SYNCS.PHASECHK.TRANS64 P1, [R2+URZ+0x1d0], R5 ;  /* 0x0001d005020095a7 */ /* 0x000ee400080210ff */
[----:B---3--:R-:W-:Y:S05]  /*9a50*/  @!P1 BRA `(.L_x_73) ;  /* 0xfffffffc00f09947 */ /* 0x008fea000383ffff */
[----:B------:R-:W-:Y:S05]  /*9a60*/  BRA `(.L_x_203) ;  /* 0xffffffa000b07947 */ /* 0x000fea000383ffff */
.L_x_76:
[----:B------:R-:W-:-:S07]  /*9a70*/  MOV R0, UR4 ;  /* 0x0000000400007c02 */ /* 0x000fce0008000f00 */
.L_x_204:
[----:B--2---:R2:W3:Y:S02]  /*9a80*/  SYNCS.PHASECHK.TRANS64.TRYWAIT P0, [R0+URZ+0x1e0], R3 ;  /* 0x0001e003000075a7 */ /* 0x0044e400080011ff */
[----:B---3--:R-:W-:Y:S05]  /*9a90*/  @!P0 NANOSLEEP.SYNCS 0x989680 ;  /* 0x009896800000895d */ /* 0x008fea0003900000 */
[----:B------:R-:W3:Y:S02]  /*9aa0*/  @!P0 SYNCS.PHASECHK.TRANS64 P0, [R0+URZ+0x1e0], R3 ;  /* 0x0001e003000085a7 */ /* 0x000ee400080010ff */
[----:B---3--:R-:W-:Y:S05]  /*9ab0*/  @!P0 BRA `(.L_x_204) ;  /* 0xfffffffc00f08947 */ /* 0x008fea000383ffff */
[----:B------:R-:W-:Y:S05]  /*9ac0*/  BRA `(.L_x_75) ;  /* 0xffffffa400047947 */ /* 0x000fea000383ffff */
.L_x_85:
[----:B--2---:R-:W-:-:S04]  /*9ad0*/  MOV R0, UR5 ;  /* 0x0000000500007c02 */ /* 0x004fc80008000f00 */
[----:B------:R2:W3:Y:S03]  /*9ae0*/  SYNCS.PHASECHK.TRANS64.TRYWAIT P0, [R0+URZ+0x8], R7 ;  /* 0x00000807000075a7 */ /* 0x0004e600080011ff */
[----:B---3--:R-:W-:Y:S05]  /*9af0*/  @!P0 NANOSLEEP.SYNCS 0x989680 ;  /* 0x009896800000895d */ /* 0x008fea0003900000 */
[----:B------:R-:W3:Y:S02]  /*9b00*/  @!P0 SYNCS.PHASECHK.TRANS64 P0, [R0+URZ+0x8], R7 ;  /* 0x00000807000085a7 */ /* 0x000ee400080010ff */
[----:B---3--:R-:W-:Y:S05]  /*9b10*/  @!P0 BRA `(.L_x_85) ;  /* 0xfffffffc00ec8947 */ /* 0x008fea000383ffff */
[----:B------:R-:W-:Y:S05]  /*9b20*/  BRA `(.L_x_84) ;  /* 0xffffffa400b87947 */ /* 0x000fea000383ffff */
.L_x_87:
[----:B------:R-:W-:Y:S01]  /*9b30*/  BSSY B0, `(.L_x_205) ;  /* 0x0000006000007945 */ /* 0x000fe20003800000 */
[----:B------:R-:W-:-:S07]  /*9b40*/  MOV R15, 0xffffffff ;  /* 0xffffffff000f7802 */ /* 0x000fce0000000f00 */
[----:B-12--5:R-:W-:Y:S05]  /*9b50*/  WARPSYNC.COLLECTIVE R15, `(.L_x_206) ;  /* 0x000000000f0c7348 */ /* 0x026fea0003c00000 */
[----:B------:R-:W-:Y:S02]  /*9b60*/  ELECT P6, UR79, PT ;  /* 0x00000000004f782f */ /* 0x000fe400038c0000 */
[----:B------:R-:W-:Y:S01]  /*9b70*/  MOV R14, UR79 ;  /* 0x0000004f000e7c02 */ /* 0x000fe20008000f00 */
[----:B-12--5:R-:W-:Y:S10]  /*9b80*/  ENDCOLLECTIVE ;  /* 0x000000000000791b */ /* 0x026ff40003800000 */
.L_x_206:
[----:B------:R-:W-:Y:S05]  /*9b90*/  BSYNC B0 ;  /* 0x0000000000007941 */ /* 0x000fea0003800000 */
.L_x_205:
[----:B------:R-:W-:Y:S05]  /*9ba0*/  BRA `(.L_x_207) ;  /* 0xffffffa400e87947 */ /* 0x000fea000383ffff */
.L_x_89:
[----:B--2---:R-:W-:-:S04]  /*9bb0*/  MOV R0, UR5 ;  /* 0x0000000500007c02 */ /* 0x004fc80008000f00 */
[----:B------:R2:W3:Y:S03]  /*9bc0*/  SYNCS.PHASECHK.TRANS64.TRYWAIT P0, [R0+URZ+0x8], R5 ;  /* 0x00000805000075a7 */ /* 0x0004e600080011ff */
[----:B---3--:R-:W-:Y:S05]  /*9bd0*/  @!P0 NANOSLEEP.SYNCS 0x989680 ;  /* 0x009896800000895d */ /* 0x008fea0003900000 */
[----:B------:R-:W3:Y:S02]  /*9be0*/  @!P0 SYNCS.PHASECHK.TRANS64 P0, [R0+URZ+0x8], R5 ;  /* 0x00000805000085a7 */ /* 0x000ee400080010ff */
[----:B---3--:R-:W-:Y:S05]  /*9bf0*/  @!P0 BRA `(.L_x_89) ;  /* 0xfffffffc00ec8947 */ /* 0x008fea000383ffff */
[----:B------:R-:W-:Y:S05]  /*9c00*/  BRA `(.L_x_88) ;  /* 0xffffffa400ec7947 */ /* 0x000fea000383ffff */
.L_x_90:
[----:B-1----:R1:W2:Y:S02]  /*9c10*/  SYNCS.PHASECHK.TRANS64.TRYWAIT P0, [R0+URZ+0x1d0], R5 ;  /* 0x0001d005000075a7 */ /* 0x0022a400080011ff */
[----:B--2---:R-:W-:Y:S05]  /*9c20*/  @!P0 NANOSLEEP.SYNCS 0x989680 ;  /* 0x009896800000895d */ /* 0x004fea0003900000 */
[----:B------:R-:W2:Y:S02]  /*9c30*/  @!P0 SYNCS.PHASECHK.TRANS64 P0, [R0+URZ+0x1d0], R5 ;  /* 0x0001d005000085a7 */ /* 0x000ea400080010ff */
[----:B--2---:R-:W-:Y:S05]  /*9c40*/  @!P0 BRA `(.L_x_90) ;  /* 0xfffffffc00f08947 */ /* 0x004fea000383ffff */
[----:B------:R-:W-:Y:S05]  /*9c50*/  BRA `(.L_x_208) ;  /* 0xffffffa800c87947 */ /* 0x000fea000383ffff */
.L_x_92:
[----:B------:R-:W-:-:S07]  /*9c60*/  MOV R0, UR23 ;  /* 0x0000001700007c02 */ /* 0x000fce0008000f00 */
.L_x_209:
[----:B-1----:R1:W2:Y:S02]  /*9c70*/  SYNCS.PHASECHK.TRANS64.TRYWAIT P0, [R0+URZ+0x210], R5 ;  /* 0x00021005000075a7 */ /* 0x0022a400080011ff */
[----:B--2---:R-:W-:Y:S05]  /*9c80*/  @!P0 NANOSLEEP.SYNCS 0x989680 ;  /* 0x009896800000895d */ /* 0x004fea0003900000 */
[----:B------:R-:W2:Y:S02]  /*9c90*/  @!P0 SYNCS.PHASECHK.TRANS64 P0, [R0+URZ+0x210], R5 ;  /* 0x00021005000085a7 */ /* 0x000ea400080010ff */
[----:B--2---:R-:W-:Y:S05]  /*9ca0*/  @!P0 BRA `(.L_x_209) ;  /* 0xfffffffc00f08947 */ /* 0x004fea000383ffff */
[----:B------:R-:W-:Y:S05]  /*9cb0*/  BRA `(.L_x_210) ;  /* 0xffffffac00147947 */ /* 0x000fea000383ffff */
.L_x_95:
[----:B------:R-:W-:Y:S07]  /*9cc0*/  MOV R0, UR5 ;  /* 0x0000000500007c02 */ /* 0x000fee0008000f00 */
.L_x_211:
[----:B-1----:R1:W2:Y:S02]  /*9cd0*/  SYNCS.PHASECHK.TRANS64.TRYWAIT P0, [R0+URZ], R5 ;  /* 0x00000005000075a7 */ /* 0x0022a400080011ff */
[----:B--2---:R-:W-:Y:S05]  /*9ce0*/  @!P0 NANOSLEEP.SYNCS 0x989680 ;  /* 0x009896800000895d */ /* 0x004fea0003900000 */
[----:B------:R-:W2:Y:S02]  /*9cf0*/  @!P0 SYNCS.PHASECHK.TRANS64 P0, [R0+URZ], R5 ;  /* 0x00000005000085a7 */ /* 0x000ea400080010ff */
[----:B--2---:R-:W-:Y:S05]  /*9d00*/  @!P0 BRA `(.L_x_211) ;  /* 0xfffffffc00f08947 */ /* 0x004fea000383ffff */
[----:B------:R-:W-:Y:S05]  /*9d10*/  BRA `(.L_x_94) ;  /* 0xffffffac00287947 */ /* 0x000fea000383ffff */
.L_x_99:
[----:B-1----:R-:W-:-:S07]  /*9d20*/  MOV R0, UR4 ;  /* 0x0000000400007c02 */ /* 0x002fce0008000f00 */
.L_x_212:
[----:B-1----:R1:W2:Y:S02]  /*9d30*/  SYNCS.PHASECHK.TRANS64.TRYWAIT P0, [R0+URZ], R3 ;  /* 0x00000003000075a7 */ /* 0x0022a400080011ff */
[----:B--2---:R-:W-:Y:S05]  /*9d40*/  @!P0 NANOSLEEP.SYNCS 0x989680 ;  /* 0x009896800000895d */ /* 0x004fea0003900000 */
[----:B------:R-:W2:Y:S02]  /*9d50*/  @!P0 SYNCS.PHASECHK.TRANS64 P0, [R0+URZ], R3 ;  /* 0x00000003000085a7 */ /* 0x000ea400080010ff */
[----:B--2---:R-:W-:Y:S05]  /*9d60*/  @!P0 BRA `(.L_x_212) ;  /* 0xfffffffc00f08947 */ /* 0x004fea000383ffff */
[----:B------:R-:W-:Y:S05]  /*9d70*/  BRA `(.L_x_213) ;  /* 0xffffffac00f47947 */ /* 0x000fea000383ffff */
.L_x_100:
[----:B------:R-:W-:-:S07]  /*9d80*/  MOV R0, UR5 ;  /* 0x0000000500007c02 */ /* 0x000fce0008000f00 */
.L_x_214:
[----:B-1----:R1:W2:Y:S02]  /*9d90*/  SYNCS.PHASECHK.TRANS64.TRYWAIT P0, [R0+URZ], R3 ;  /* 0x00000003000075a7 */ /* 0x0022a400080011ff */
[----:B--2---:R-:W-:Y:S05]  /*9da0*/  @!P0 NANOSLEEP.SYNCS 0x989680 ;  /* 0x009896800000895d */ /* 0x004fea0003900000 */
[----:B------:R-:W2:Y:S02]  /*9db0*/  @!P0 SYNCS.PHASECHK.TRANS64 P0, [R0+URZ], R3 ;  /* 0x00000003000085a7 */ /* 0x000ea400080010ff */
[----:B--2---:R-:W-:Y:S05]  /*9dc0*/  @!P0 BRA `(.L_x_214) ;  /* 0xfffffffc00f08947 */ /* 0x004fea000383ffff */
[----:B------:R-:W-:Y:S05]  /*9dd0*/  BRA `(.L_x_215) ;  /* 0xffffffb000007947 */ /* 0x000fea000383ffff */
.L_x_101:
[----:B------:R-:W-:-:S07]  /*9de0*/  MOV R0, UR5 ;  /* 0x0000000500007c02 */ /* 0x000fce0008000f00 */
.L_x_216:
[----:B-1----:R1:W2:Y:S02]  /*9df0*/  SYNCS.PHASECHK.TRANS64.TRYWAIT P0, [R0+URZ], R3 ;  /* 0x00000003000075a7 */ /* 0x0022a400080011ff */
[----:B--2---:R-:W-:Y:S05]  /*9e00*/  @!P0 NANOSLEEP.SYNCS 0x989680 ;  /* 0x009896800000895d */ /* 0x004fea0003900000 */
[----:B------:R-:W2:Y:S02]  /*9e10*/  @!P0 SYNCS.PHASECHK.TRANS64 P0, [R0+URZ], R3 ;  /* 0x00000003000085a7 */ /* 0x000ea400080010ff */
[----:B--2---:R-:W-:Y:S05]  /*9e20*/  @!P0 BRA `(.L_x_216) ;  /* 0xfffffffc00f08947 */ /* 0x004fea000383ffff */
[----:B------:R-:W-:Y:S05]  /*9e30*/  BRA `(.L_x_217) ;  /* 0xffffffb0000c7947 */ /* 0x000fea000383ffff */
.L_x_104:
[----:B------:R-:W-:-:S07]  /*9e40*/  MOV R0, UR17 ;  /* 0x0000001100007c02 */ /* 0x000fce0008000f00 */
.L_x_218:
[----:B-1----:R1:W2:Y:S02]  /*9e50*/  SYNCS.PHASECHK.TRANS64.TRYWAIT P1, [R0+URZ+0x250], R3 ;  /* 0x00025003000075a7 */ /* 0x0022a400080211ff */
[----:B--2---:R-:W-:Y:S05]  /*9e60*/  @!P1 NANOSLEEP.SYNCS 0x989680 ;  /* 0x009896800000995d */ /* 0x004fea0003900000 */
[----:B------:R-:W2:Y:S02]  /*9e70*/  @!P1 SYNCS.PHASECHK.TRANS64 P1, [R0+URZ+0x250], R3 ;  /* 0x00025003000095a7 */ /* 0x000ea400080210ff */
[----:B--2---:R-:W-:Y:S05]  /*9e80*/  @!P1 BRA `(.L_x_218) ;  /* 0xfffffffc00f09947 */ /* 0x004fea000383ffff */
[----:B------:R-:W-:Y:S05]  /*9e90*/  BRA `(.L_x_219) ;  /* 0xffffffb000587947 */ /* 0x000fea000383ffff */
.L_x_109:
[----:B--2---:R2:W3:Y:S02]  /*9ea0*/  SYNCS.PHASECHK.TRANS64.TRYWAIT P0, [R8+URZ+0x1d0], R5 ;  /* 0x0001d005080075a7 */ /* 0x0044e400080011ff */
[----:B---3--:R-:W-:Y:S05]  /*9eb0*/  @!P0 NANOSLEEP.SYNCS 0x989680 ;  /* 0x009896800000895d */ /* 0x008fea0003900000 */
[----:B------:R-:W3:Y:S02]  /*9ec0*/  @!P0 SYNCS.PHASECHK.TRANS64 P0, [R8+URZ+0x1d0], R5 ;  /* 0x0001d005080085a7 */ /* 0x000ee400080010ff */
[----:B---3--:R-:W-:Y:S05]  /*9ed0*/  @!P0 BRA `(.L_x_109) ;  /* 0xfffffffc00f08947 */ /* 0x008fea000383ffff */
[----:B------:R-:W-:Y:S05]  /*9ee0*/  BRA `(.L_x_220) ;  /* 0xffffffb400887947 */ /* 0x000fea000383ffff */
.L_x_112:
[----:B------:R-:W-:Y:S07]  /*9ef0*/  MOV R0, UR21 ;  /* 0x0000001500007c02 */ /* 0x000fee0008000f00 */
.L_x_221:
[----:B--2---:R2:W3:Y:S02]  /*9f00*/  SYNCS.PHASECHK.TRANS64.TRYWAIT P1, [R0+URZ+0x1c8], R5 ;  /* 0x0001c805000075a7 */ /* 0x0044e400080211ff */
[----:B---3--:R-:W-:Y:S05]  /*9f10*/  @!P1 NANOSLEEP.SYNCS 0x989680 ;  /* 0x009896800000995d */ /* 0x008fea0003900000 */
[----:B------:R-:W3:Y:S02]  /*9f20*/  @!P1 SYNCS.PHASECHK.TRANS64 P1, [R0+URZ+0x1c8], R5 ;  /* 0x0001c805000095a7 */ /* 0x000ee400080210ff */
[----:B---3--:R-:W-:Y:S05]  /*9f30*/  @!P1 BRA `(.L_x_221) ;  /* 0xfffffffc00f09947 */ /* 0x008fea000383ffff */
[----:B------:R-:W-:Y:S05]  /*9f40*/  BRA `(.L_x_111) ;  /* 0xffffffbc00047947 */ /* 0x000fea000383ffff */
.L_x_115:
[----:B--2---:R-:W-:Y:S07]  /*9f50*/  MOV R5, UR21 ;  /* 0x0000001500057c02 */ /* 0x004fee0008000f00 */
.L_x_222:
[----:B--2---:R2:W3:Y:S02]  /*9f60*/  SYNCS.PHASECHK.TRANS64.TRYWAIT P0, [R5+URZ+0x1b0], R4 ;  /* 0x0001b004050075a7 */ /* 0x0044e400080011ff */
[----:B---3--:R-:W-:Y:S05]  /*9f70*/  @!P0 NANOSLEEP.SYNCS 0x989680 ;  /* 0x009896800000895d */ /* 0x008fea0003900000 */
[----:B------:R-:W3:Y:S02]  /*9f80*/  @!P0 SYNCS.PHASECHK.TRANS64 P0, [R5+URZ+0x1b0], R4 ;  /* 0x0001b004050085a7 */ /* 0x000ee400080010ff */
[----:B---3--:R-:W-:Y:S05]  /*9f90*/  @!P0 BRA `(.L_x_222) ;  /* 0xfffffffc00f08947 */ /* 0x008fea000383ffff */
[----:B------:R-:W-:Y:S05]  /*9fa0*/  BRA `(.L_x_223) ;  /* 0xffffffbc005c7947 */ /* 0x000fea000383ffff */
.L_x_116:
[----:B------:R-:W-:Y:S07]  /*9fb0*/  MOV R5, UR21 ;  /* 0x0000001500057c02 */ /* 0x000fee0008000f00 */
.L_x_224:
[----:B--2---:R2:W3:Y:S02]  /*9fc0*/  SYNCS.PHASECHK.TRANS64.TRYWAIT P0, [R5+URZ+0x1b8], R4 ;  /* 0x0001b804050075a7 */ /* 0x0044e400080011ff */
[----:B---3--:R-:W-:Y:S05]  /*9fd0*/  @!P0 NANOSLEEP.SYNCS 0x989680 ;  /* 0x009896800000895d */ /* 0x008fea0003900000 */
[----:B------:R-:W3:Y:S02]  /*9fe0*/  @!P0 SYNCS.PHASECHK.TRANS64 P0, [R5+URZ+0x1b8], R4 ;  /* 0x0001b804050085a7 */ /* 0x000ee400080010ff */
[----:B---3--:R-:W-:Y:S05]  /*9ff0*/  @!P0 BRA `(.L_x_224) ;  /* 0xfffffffc00f08947 */ /* 0x008fea000383ffff */
[----:B------:R-:W-:Y:S05]  /*a000*/  BRA `(.L_x_225) ;  /* 0xffffffbc00bc7947 */ /* 0x000fea000383ffff */
.L_x_118:
[----:B------:R-:W-:-:S07]  /*a010*/  MOV R0, UR21 ;  /* 0x0000001500007c02 */ /* 0x000fce0008000f00 */
.L_x_226:
[----:B--2---:R2:W3:Y:S02]  /*a020*/  SYNCS.PHASECHK.TRANS64.TRYWAIT P0, [R0+URZ+0x1b0], R3 ;  /* 0x0001b003000075a7 */ /* 0x0044e400080011ff */
[----:B---3--:R-:W-:Y:S05]  /*a030*/  @!P0 NANOSLEEP.SYNCS 0x989680 ;  /* 0x009896800000895d */ /* 0x008fea0003900000 */
[----:B------:R-:W3:Y:S02]  /*a040*/  @!P0 SYNCS.PHASECHK.TRANS64 P0, [R0+URZ+0x1b0], R3 ;  /* 0x0001b003000085a7 */ /* 0x000ee400080010ff */
[----:B---3--:R-:W-:Y:S05]  /*a050*/  @!P0 BRA `(.L_x_226) ;  /* 0xfffffffc00f08947 */ /* 0x008fea000383ffff */
[----:B------:R-:W-:Y:S05]  /*a060*/  BRA `(.L_x_227) ;  /* 0xffffffc000487947 */ /* 0x000fea000383ffff */
.L_x_120:
[----:B-1----:R1:W2:Y:S02]  /*a070*/  SYNCS.PHASECHK.TRANS64.TRYWAIT P0, [R3+URZ+0x1d0], R0 ;  /* 0x0001d000030075a7 */ /* 0x0022a400080011ff */
[----:B--2---:R-:W-:Y:S05]  /*a080*/  @!P0 NANOSLEEP.SYNCS 0x989680 ;  /* 0x009896800000895d */ /* 0x004fea0003900000 */
[----:B------:R-:W2:Y:S02]  /*a090*/  @!P0 SYNCS.PHASECHK.TRANS64 P0, [R3+URZ+0x1d0], R0 ;  /* 0x0001d000030085a7 */ /* 0x000ea400080010ff */
[----:B--2---:R-:W-:Y:S05]  /*a0a0*/  @!P0 BRA `(.L_x_120) ;  /* 0xfffffffc00f08947 */ /* 0x004fea000383ffff */
[----:B------:R-:W-:Y:S05]  /*a0b0*/  BRA `(.L_x_228) ;  /* 0xffffffc400047947 */ /* 0x000fea000383ffff */
.L_x_131:
[----:B-1----:R1:W2:Y:S02]  /*a0c0*/  SYNCS.PHASECHK.TRANS64.TRYWAIT P1, [R3+URZ+0x1a0], R0 ;  /* 0x0001a000030075a7 */ /* 0x0022a400080211ff */
[----:B--2---:R-:W-:Y:S05]  /*a0d0*/  @!P1 NANOSLEEP.SYNCS 0x989680 ;  /* 0x009896800000995d */ /* 0x004fea0003900000 */
[----:B------:R-:W2:Y:S02]  /*a0e0*/  @!P1 SYNCS.PHASECHK.TRANS64 P1, [R3+URZ+0x1a0], R0 ;  /* 0x0001a000030095a7 */ /* 0x000ea400080210ff */
[----:B--2---:R-:W-:Y:S05]  /*a0f0*/  @!P1 BRA `(.L_x_131) ;  /* 0xfffffffc00f09947 */ /* 0x004fea000383ffff */
[----:B------:R-:W-:Y:S05]  /*a100*/  BRA `(.L_x_130) ;  /* 0xffffffd000707947 */ /* 0x000fea000383ffff */
.L_x_133:
[----:B-1----:R1:W4:Y:S02]  /*a110*/  SYNCS.PHASECHK.TRANS64.TRYWAIT P0, [R90+URZ+0x1f0], R5 ;  /* 0x0001f0055a0075a7 */ /* 0x00232400080011ff */
[----:B----4-:R-:W-:Y:S05]  /*a120*/  @!P0 NANOSLEEP.SYNCS 0x989680 ;  /* 0x009896800000895d */ /* 0x010fea0003900000 */
[----:B------:R-:W4:Y:S02]  /*a130*/  @!P0 SYNCS.PHASECHK.TRANS64 P0, [R90+URZ+0x1f0], R5 ;  /* 0x0001f0055a0085a7 */ /* 0x000f2400080010ff */
[----:B----4-:R-:W-:Y:S05]  /*a140*/  @!P0 BRA `(.L_x_133) ;  /* 0xfffffffc00f08947 */ /* 0x010fea000383ffff */
[----:B------:R-:W-:Y:S05]  /*a150*/  BRA `(.L_x_132) ;  /* 0xffffffd000c47947 */ /* 0x000fea000383ffff */
.L_x_141:
[----:B--2---:R2:W3:Y:S02]  /*a160*/  SYNCS.PHASECHK.TRANS64.TRYWAIT P0, [R109+URZ+0x1a0], R2 ;  /* 0x0001a0026d0075a7 */ /* 0x0044e400080011ff */
[----:B---3--:R-:W-:Y:S05]  /*a170*/  @!P0 NANOSLEEP.SYNCS 0x989680 ;  /* 0x009896800000895d */ /* 0x008fea0003900000 */
[----:B------:R-:W3:Y:S02]  /*a180*/  @!P0 SYNCS.PHASECHK.TRANS64 P0, [R109+URZ+0x1a0], R2 ;  /* 0x0001a0026d0085a7 */ /* 0x000ee400080010ff */
[----:B---3--:R-:W-:Y:S05]  /*a190*/  @!P0 BRA `(.L_x_141) ;  /* 0xfffffffc00f08947 */ /* 0x008fea000383ffff */
[----:B------:R-:W-:Y:S05]  /*a1a0*/  BRA `(.L_x_140) ;  /* 0xffffffdc00cc7947 */ /* 0x000fea000383ffff */
        .weak           $__internal_0_$__cuda_sm10x_tcgen05_guardrail_trap_col_being_dealloced_not_returned_by_alloc
        .type           $__internal_0_$__cuda_sm10x_tcgen05_guardrail_trap_col_being_dealloced_not_returned_by_alloc,@function
        .size           $__internal_0_$__cuda_sm10x_tcgen05_guardrail_trap_col_being_dealloced_not_returned_by_alloc,($__internal_1_$__cuda_sm10x_tcgen05_guardrail_trap_phase_invalid_during_alloc - $__internal_0_$__cuda_sm10x_tcgen05_guardrail_trap_col_being_dealloced_not_returned_by_alloc)
$__internal_0_$__cuda_sm10x_tcgen05_guardrail_trap_col_being_dealloced_not_returned_by_alloc:
[----:B------:R-:W-:Y:S05]  /*a1b0*/  BPT.TRAP 0x1 ;  /* 0x000000040000795c */ /* 0x000fea0000300000 */
[----:B------:R-:W-:-:S04]  /*a1c0*/  HFMA2 R3, -RZ, RZ, 0, 0 ;  /* 0x00000000ff037431 */ /* 0x000fc800000001ff */
[----:B------:R-:W-:Y:S05]  /*a1d0*/  RET.REL.NODEC R2 `(_ZN7cutlass13device_kernelINS_4gemm6kernel13GemmUniversalIN4cute5tupleIJiiiiEEENS1_10collective13CollectiveMmaINS1_35MainloopSm100TmaUmmaWarpSpecializedILi26ELi2ELi4ENS5_IJNS4_1CILi8EEENSA_ILi1EEESC_EEEEENS5_IJNSA_ILi128EEESF_NSA_ILi64EEEEEENS_12float_e5m2_tENS5_IJlSC_lEEESI_SJ_NS4_8TiledMMAINS4_8MMA_AtomIJNS4_10MMA_TraitsINS4_25SM100_MMA_F8F6F4_2x1SM_SSEJSI_SI_fSF_SF_NS4_17integral_constantINS4_4UMMA5MajorELSQ_0EEESR_NSO_INSP_7ScaleInELSS_0EEEST_EEEEEENS4_6LayoutINS5_IJSC_SC_SC_EEENS5_IJNSA_ILi0EEESY_SY_EEEEENS5_IJNS4_10UnderscoreES11_S11_EEEEENS4_18SM100_TMA_2SM_LOADENS4_14ComposedLayoutINS4_7SwizzleILi2ELi4ELi3EEENS4_18smem_ptr_flag_bitsILi8EEENSW_INS5_IJSB_SG_EEENS5_IJSG_SC_EEEEEEEvNS4_8identityENS4_28SM100_TMA_2SM_LOAD_MULTICASTES1D_vS1E_EENS_8epilogue10collective18CollectiveEpilogueINS1H_23Sm100TmaWarpSpecializedILi2ELi2ELi32ELb0ELb0EEEJNS5_IJSG_SF_SG_EEENS5_IJNSW_ISG_SC_EENSW_INS5_IJNSA_ILi32EEENSA_ILi2EEEEEENS5_IJSC_SG_EEEEEEEESI_SJ_SI_SJ_NS1H_6fusion15FusionCallbacksIS1L_NS1U_17LinearCombinationISI_fSI_fLNS_15FloatRoundStyleE2EEES1M_S1T_JEEENS4_5SM1004TMEM4LOAD26SM100_TMEM_LOAD_32dp32b32xENS4_13SM90_TMA_LOADENS15_INS16_ILi1ELi4ELi3EEES19_NSW_INS5_IJSB_S1O_EEENS5_IJS1O_SC_EEEEEEENS4_39AutoVectorizingCopyWithAssumedAlignmentILi128EEENS4_14SM90_TMA_STOREES29_S2B_S2B_EEEvvEEEEvNT_6ParamsE) ;  /* 0xffffff5c02887950 */ /* 0x000fea0003c3ffff */
        .weak           $__internal_1_$__cuda_sm10x_tcgen05_guardrail_trap_phase_invalid_during_alloc
        .type           $__internal_1_$__cuda_sm10x_tcgen05_guardrail_trap_phase_invalid_during_alloc,@function
        .size           $__internal_1_$__cuda_sm10x_tcgen05_guardrail_trap_phase_invalid_during_alloc,($__internal_2_$__cuda_sm10x_tcgen05_guardrail_trap_unallocated_columns_being_dealloced - $__internal_1_$__cuda_sm10x_tcgen05_guardrail_trap_phase_invalid_during_alloc)
$__internal_1_$__cuda_sm10x_tcgen05_guardrail_trap_phase_invalid_during_alloc:
[----:B------:R-:W-:Y:S05]  /*a1e0*/  BPT.TRAP 0x1 ;  /* 0x000000040000795c */ /* 0x000fea0000300000 */
[----:B------:R-:W-:-:S04]  /*a1f0*/  MOV R5, 0x0 ;  /* 0x0000000000057802 */ /* 0x000fc80000000f00 */
[----:B------:R-:W-:Y:S05]  /*a200*/  RET.REL.NODEC R4 `(_ZN7cutlass13device_kernelINS_4gemm6kernel13GemmUniversalIN4cute5tupleIJiiiiEEENS1_10collective13CollectiveMmaINS1_35MainloopSm100TmaUmmaWarpSpecializedILi26ELi2ELi4ENS5_IJNS4_1CILi8EEENSA_ILi1EEESC_EEEEENS5_IJNSA_ILi128EEESF_NSA_ILi64EEEEEENS_12float_e5m2_tENS5_IJlSC_lEEESI_SJ_NS4_8TiledMMAINS4_8MMA_AtomIJNS4_10MMA_TraitsINS4_25SM100_MMA_F8F6F4_2x1SM_SSEJSI_SI_fSF_SF_NS4_17integral_constantINS4_4UMMA5MajorELSQ_0EEESR_NSO_INSP_7ScaleInELSS_0EEEST_EEEEEENS4_6LayoutINS5_IJSC_SC_SC_EEENS5_IJNSA_ILi0EEESY_SY_EEEEENS5_IJNS4_10UnderscoreES11_S11_EEEEENS4_18SM100_TMA_2SM_LOADENS4_14ComposedLayoutINS4_7SwizzleILi2ELi4ELi3EEENS4_18smem_ptr_flag_bitsILi8EEENSW_INS5_IJSB_SG_EEENS5_IJSG_SC_EEEEEEEvNS4_8identityENS4_28SM100_TMA_2SM_LOAD_MULTICASTES1D_vS1E_EENS_8epilogue10collective18CollectiveEpilogueINS1H_23Sm100TmaWarpSpecializedILi2ELi2ELi32ELb0ELb0EEEJNS5_IJSG_SF_SG_EEENS5_IJNSW_ISG_SC_EENSW_INS5_IJNSA_ILi32EEENSA_ILi2EEEEEENS5_IJSC_SG_EEEEEEEESI_SJ_SI_SJ_NS1H_6fusion15FusionCallbacksIS1L_NS1U_17LinearCombinationISI_fSI_fLNS_15FloatRoundStyleE2EEES1M_S1T_JEEENS4_5SM1004TMEM4LOAD26SM100_TMEM_LOAD_32dp32b32xENS4_13SM90_TMA_LOADENS15_INS16_ILi1ELi4ELi3EEES19_NSW_INS5_IJSB_S1O_EEENS5_IJS1O_SC_EEEEEEENS4_39AutoVectorizingCopyWithAssumedAlignmentILi128EEENS4_14SM90_TMA_STOREES29_S2B_S2B_EEEvvEEEEvNT_6ParamsE) ;  /* 0xffffff5c047c7950 */ /* 0x000fea0003c3ffff */
        .weak           $__internal_2_$__cuda_sm10x_tcgen05_guardrail_trap_unallocated_columns_being_dealloced
        .type           $__internal_2_$__cuda_sm10x_tcgen05_guardrail_trap_unallocated_columns_being_dealloced,@function
        .size           $__internal_2_$__cuda_sm10x_tcgen05_guardrail_trap_unallocated_columns_being_dealloced,(.L_x_230 - $__internal_2_$__cuda_sm10x_tcgen05_guardrail_trap_unallocated_columns_being_dealloced)
$__internal_2_$__cuda_sm10x_tcgen05_guardrail_trap_unallocated_columns_being_dealloced:
[----:B------:R-:W-:Y:S05]  /*a210*/  BPT.TRAP 0x1 ;  /* 0x000000040000795c */ /* 0x000fea0000300000 */
[----:B------:R-:W-:-:S04]  /*a220*/  HFMA2 R3, -RZ, RZ, 0, 0 ;  /* 0x00000000ff037431 */ /* 0x000fc800000001ff */
[----:B------:R-:W-:Y:S05]  /*a230*/  RET.REL.NODEC R2 `(_ZN7cutlass13device_kernelINS_4gemm6kernel13GemmUniversalIN4cute5tupleIJiiiiEEENS1_10collective13CollectiveMmaINS1_35MainloopSm100TmaUmmaWarpSpecializedILi26ELi2ELi4ENS5_IJNS4_1CILi8EEENSA_ILi1EEESC_EEEEENS5_IJNSA_ILi128EEESF_NSA_ILi64EEEEEENS_12float_e5m2_tENS5_IJlSC_lEEESI_SJ_NS4_8TiledMMAINS4_8MMA_AtomIJNS4_10MMA_TraitsINS4_25SM100_MMA_F8F6F4_2x1SM_SSEJSI_SI_fSF_SF_NS4_17integral_constantINS4_4UMMA5MajorELSQ_0EEESR_NSO_INSP_7ScaleInELSS_0EEEST_EEEEEENS4_6LayoutINS5_IJSC_SC_SC_EEENS5_IJNSA_ILi0EEESY_SY_EEEEENS5_IJNS4_10UnderscoreES11_S11_EEEEENS4_18SM100_TMA_2SM_LOADENS4_14ComposedLayoutINS4_7SwizzleILi2ELi4ELi3EEENS4_18smem_ptr_flag_bitsILi8EEENSW_INS5_IJSB_SG_EEENS5_IJSG_SC_EEEEEEEvNS4_8identityENS4_28SM100_TMA_2SM_LOAD_MULTICASTES1D_vS1E_EENS_8epilogue10collective18CollectiveEpilogueINS1H_23Sm100TmaWarpSpecializedILi2ELi2ELi32ELb0ELb0EEEJNS5_IJSG_SF_SG_EEENS5_IJNSW_ISG_SC_EENSW_INS5_IJNSA_ILi32EEENSA_ILi2EEEEEENS5_IJSC_SG_EEEEEEEESI_SJ_SI_SJ_NS1H_6fusion15FusionCallbacksIS1L_NS1U_17LinearCombinationISI_fSI_fLNS_15FloatRoundStyleE2EEES1M_S1T_JEEENS4_5SM1004TMEM4LOAD26SM100_TMEM_LOAD_32dp32b32xENS4_13SM90_TMA_LOADENS15_INS16_ILi1ELi4ELi3EEES19_NSW_INS5_IJSB_S1O_EEENS5_IJS1O_SC_EEEEEEENS4_39AutoVectorizingCopyWithAssumedAlignmentILi128EEENS4_14SM90_TMA_STOREES29_S2B_S2B_EEEvvEEEEvNT_6ParamsE) ;  /* 0xffffff5c02707950 */ /* 0x000fea0003c3ffff */
.L_x_229:
[----:B------:R-:W-:-:S00]  /*a240*/  BRA `(.L_x_229) ;  /* 0xfffffffc00fc7947 */ /* 0x000fc0000383ffff */
[----:B------:R-:W-:-:S00]  /*a250*/  NOP ;  /* 0x0000000000007918 */ /* 0x000fc00000000000 */
        /* <DEDUP_REMOVED lines=10> */
.L_x_230:


//--------------------- .nv.global.init           --------------------------
	.section	.nv.global.init,"aw",@progbits
.nv.global.init:
	.type		$str$27,@object
	.size		$str$27,($str$28 - $str$27)
$str$27:
        /*0000*/ 	.byte	0x28, 0x61, 0x64, 0x64, 0x72, 0x65, 0x73, 0x73, 0x20, 0x26, 0x20, 0x6d, 0x61, 0x73, 0x6b, 0x29
        /*0010*/ 	.byte	0x20, 0x3d, 0x3d, 0x20, 0x30, 0x00
	.type		$str$28,@object
	.size		$str$28,($str$26 - $str$28)
$str$28:
        /*0016*/ 	.byte	0x2f, 0x74, 0x6d, 0x70, 0x2f, 0x63, 0x75, 0x74, 0x6c, 0x61, 0x73, 0x73, 0x5f, 0x73, 0x77, 0x65
        /*0026*/ 	.byte	0x65, 0x70, 0x5f, 0x73, 0x72, 0x63, 0x2f, 0x69, 0x6e, 0x63, 0x6c, 0x75, 0x64, 0x65, 0x2f, 0x63
        /*0036*/ 	.byte	0x75, 0x74, 0x65, 0x2f, 0x70, 0x6f, 0x69, 0x6e, 0x74, 0x65, 0x72, 0x5f, 0x66, 0x6c, 0x61, 0x67
        /*0046*/ 	.byte	0x67, 0x65, 0x64, 0x2e, 0x68, 0x70, 0x70, 0x00
	.type		$str$26,@object
	.size		$str$26,($str$25 - $str$26)
$str$26:
        /*004e*/ 	.byte	0x2f, 0x74, 0x6d, 0x70, 0x2f, 0x63, 0x75, 0x74, 0x6c, 0x61, 0x73, 0x73, 0x5f, 0x73, 0x77, 0x65
        /*005e*/ 	.byte	0x65, 0x70, 0x5f, 0x73, 0x72, 0x63, 0x2f, 0x69, 0x6e, 0x63, 0x6c, 0x75, 0x64, 0x65, 0x2f, 0x63
        /*006e*/ 	.byte	0x75, 0x74, 0x65, 0x2f, 0x61, 0x74, 0x6f, 0x6d, 0x2f, 0x63, 0x6f, 0x70, 0x79, 0x5f, 0x74, 0x72
        /*007e*/ 	.byte	0x61, 0x69, 0x74, 0x73, 0x5f, 0x73, 0x6d, 0x31, 0x30, 0x30, 0x2e, 0x68, 0x70, 0x70, 0x00
	.type		$str$25,@object
	.size		$str$25,(__unnamed_1 - $str$25)
$str$25:
        /*008d*/ 	.byte	0x28, 0x28, 0x75, 0x69, 0x6e, 0x74, 0x33, 0x32, 0x5f, 0x74, 0x28, 0x74, 0x68, 0x72, 0x65, 0x61
        /*009d*/ 	.byte	0x64, 0x49, 0x64, 0x78, 0x2e, 0x78, 0x29, 0x20, 0x2f, 0x20, 0x33, 0x32, 0x29, 0x20, 0x25, 0x20
        /*00ad*/ 	.byte	0x34, 0x29, 0x20, 0x3d, 0x3d, 0x20, 0x28, 0x28, 0x28, 0x74, 0x6d, 0x65, 0x6d, 0x5f, 0x61, 0x64
        /*00bd*/ 	.byte	0x64, 0x72, 0x20, 0x3e, 0x3e, 0x20, 0x31, 0x36, 0x29, 0x20, 0x2f, 0x20, 0x33, 0x32, 0x29, 0x20
        /*00cd*/ 	.byte	0x25, 0x20, 0x34, 0x29, 0x00
	.type		__unnamed_1,@object
	.size		__unnamed_1,(__unnamed_2 - __unnamed_1)
__unnamed_1:
        /*00d2*/ 	.byte	0x61, 0x75, 0x74, 0x6f, 0x20, 0x63, 0x75, 0x74, 0x65, 0x3a, 0x3a, 0x61, 0x73, 0x5f, 0x70, 0x6f
        /* <DEDUP_REMOVED lines=24> */
        /*0262*/ 	.byte	0x3a, 0x3a, 0x43, 0x3c, 0x34, 0x30, 0x39, 0x36, 0x3e, 0x3e, 0x3e, 0x3e, 0x5d, 0x00
	.type		__unnamed_2,@object
	.size		__unnamed_2,(.L_2 - __unnamed_2)
__unnamed_2:
        /* <DEDUP_REMOVED lines=40> */
        /*04f0*/ 	.byte	0x74, 0x65, 0x3a, 0x3a, 0x43, 0x3c, 0x30, 0x3e, 0x3e, 0x3e, 0x3e, 0x5d, 0x00
.L_2:


//--------------------- .nv.shared._ZN7cutlass13device_kernelINS_4gemm6kernel13GemmUniversalIN4cute5tupleIJiiiiEEENS1_10collective13CollectiveMmaINS1_35MainloopSm100TmaUmmaWarpSpecializedILi26ELi2ELi4ENS5_IJNS4_1CILi8EEENSA_ILi1EEESC_EEEEENS5_IJNSA_ILi128EEESF_NSA_ILi64EEEEEENS_12float_e5m2_tENS5_IJlSC_lEEESI_SJ_NS4_8TiledMMAINS4_8MMA_AtomIJNS4_10MMA_TraitsINS4_25SM100_MMA_F8F6F4_2x1SM_SSEJSI_SI_fSF_SF_NS4_17integral_constantINS4_4UMMA5MajorELSQ_0EEESR_NSO_INSP_7ScaleInELSS_0EEEST_EEEEEENS4_6LayoutINS5_IJSC_SC_SC_EEENS5_IJNSA_ILi0EEESY_SY_EEEEENS5_IJNS4_10UnderscoreES11_S11_EEEEENS4_18SM100_TMA_2SM_LOADENS4_14ComposedLayoutINS4_7SwizzleILi2ELi4ELi3EEENS4_18smem_ptr_flag_bitsILi8EEENSW_INS5_IJSB_SG_EEENS5_IJSG_SC_EEEEEEEvNS4_8identityENS4_28SM100_TMA_2SM_LOAD_MULTICASTES1D_vS1E_EENS_8epilogue10collective18CollectiveEpilogueINS1H_23Sm100TmaWarpSpecializedILi2ELi2ELi32ELb0ELb0EEEJNS5_IJSG_SF_SG_EEENS5_IJNSW_ISG_SC_EENSW_INS5_IJNSA_ILi32EEENSA_ILi2EEEEEENS5_IJSC_SG_EEEEEEEESI_SJ_SI_SJ_NS1H_6fusion15FusionCallbacksIS1L_NS1U_17LinearCombinationISI_fSI_fLNS_15FloatRoundStyleE2EEES1M_S1T_JEEENS4_5SM1004TMEM4LOAD26SM100_TMEM_LOAD_32dp32b32xENS4_13SM90_TMA_LOADENS15_INS16_ILi1ELi4ELi3EEES19_NSW_INS5_IJSB_S1O_EEENS5_IJS1O_SC_EEEEEEENS4_39AutoVectorizingCopyWithAssumedAlignmentILi128EEENS4_14SM90_TMA_STOREES29_S2B_S2B_EEEvvEEEEvNT_6ParamsE --------------------------
	.section	.nv.shared._ZN7cutlass13device_kernelINS_4gemm6kernel13GemmUniversalIN4cute5tupleIJiiiiEEENS1_10collective13CollectiveMmaINS1_35MainloopSm100TmaUmmaWarpSpecializedILi26ELi2ELi4ENS5_IJNS4_1CILi8EEENSA_ILi1EEESC_EEEEENS5_IJNSA_ILi128EEESF_NSA_ILi64EEEEEENS_12float_e5m2_tENS5_IJlSC_lEEESI_SJ_NS4_8TiledMMAINS4_8MMA_AtomIJNS4_10MMA_TraitsINS4_25SM100_MMA_F8F6F4_2x1SM_SSEJSI_SI_fSF_SF_NS4_17integral_constantINS4_4UMMA5MajorELSQ_0EEESR_NSO_INSP_7ScaleInELSS_0EEEST_EEEEEENS4_6LayoutINS5_IJSC_SC_SC_EEENS5_IJNSA_ILi0EEESY_SY_EEEEENS5_IJNS4_10UnderscoreES11_S11_EEEEENS4_18SM100_TMA_2SM_LOADENS4_14ComposedLayoutINS4_7SwizzleILi2ELi4ELi3EEENS4_18smem_ptr_flag_bitsILi8EEENSW_INS5_IJSB_SG_EEENS5_IJSG_SC_EEEEEEEvNS4_8identityENS4_28SM100_TMA_2SM_LOAD_MULTICASTES1D_vS1E_EENS_8epilogue10collective18CollectiveEpilogueINS1H_23Sm100TmaWarpSpecializedILi2ELi2ELi32ELb0ELb0EEEJNS5_IJSG_SF_SG_EEENS5_IJNSW_ISG_SC_EENSW_INS5_IJNSA_ILi32EEENSA_ILi2EEEEEENS5_IJSC_SG_EEEEEEEESI_SJ_SI_SJ_NS1H_6fusion15FusionCallbacksIS1L_NS1U_17LinearCombinationISI_fSI_fLNS_15FloatRoundStyleE2EEES1M_S1T_JEEENS4_5SM1004TMEM4LOAD26SM100_TMEM_LOAD_32dp32b32xENS4_13SM90_TMA_LOADENS15_INS16_ILi1ELi4ELi3EEES19_NSW_INS5_IJSB_S1O_EEENS5_IJS1O_SC_EEEEEEENS4_39AutoVectorizingCopyWithAssumedAlignmentILi128EEENS4_14SM90_TMA_STOREES29_S2B_S2B_EEEvvEEEEvNT_6ParamsE,"aw",@nobits
	.sectionflags	@""
	.align	16
	.zero		1024


//--------------------- .nv.shared.reserved.0     --------------------------
	.section	.nv.shared.reserved.0,"aw",@nobits
	.weak		__nv_reservedSMEM_offset_0_alias
	.size		__nv_reservedSMEM_offset_0_alias, 0, 64
	.other		__nv_reservedSMEM_offset_0_alias,@"STO_CUDA_RESERVED_SHARED STV_DEFAULT"
__nv_reservedSMEM_offset_0_alias:
	.zero		0
.nv.shared.reserved.0:
	.zero		64
	.weak		__nv_reservedSMEM_tcgen05_partition
	.type		__nv_reservedSMEM_tcgen05_partition,@object
	.size		__nv_reservedSMEM_tcgen05_partition,(.L_0 - __nv_reservedSMEM_tcgen05_partition)
__nv_reservedSMEM_tcgen05_partition:
	.zero		32
.L_0:


//--------------------- .nv.global                --------------------------
	.section	.nv.global,"aw",@nobits
.nv.global:
	.type		_ZN40_INTERNAL_1e38b6be_4_k_cu_cc53a120_370134cute1_E,@object
	.size		_ZN40_INTERNAL_1e38b6be_4_k_cu_cc53a120_370134cute1_E,(_ZN40_INTERNAL_1e38b6be_4_k_cu_cc53a120_370134cuda3std3__45__cpo6cbeginE - _ZN40_INTERNAL_1e38b6be_4_k_cu_cc53a120_370134cute1_E)
_ZN40_INTERNAL_1e38b6be_4_k_cu_cc53a120_370134cute1_E:
	.zero		1
	.type		_ZN40_INTERNAL_1e38b6be_4_k_cu_cc53a120_370134cuda3std3__45__cpo6cbeginE,@object
	.size		_ZN40_INTERNAL_1e38b6be_4_k_cu_cc53a120_370134cuda3std3__45__cpo6cbeginE,(_ZN40_INTERNAL_1e38b6be_4_k_cu_cc53a120_370134cuda3std3__48in_placeE - _ZN40_INTERNAL_1e38b6be_4_k_cu_cc53a120_370134cuda3std3__45__cpo6cbeginE)
_ZN40_INTERNAL_1e38b6be_4_k_cu_cc53a120_370134cuda3std3__45__cpo6cbeginE:
	.zero		1
	.type		_ZN40_INTERNAL_1e38b6be_4_k_cu_cc53a120_370134cuda3std3__48in_placeE,@object
	.size		_ZN40_INTERNAL_1e38b6be_4_k_cu_cc53a120_370134cuda3std3__48in_placeE,(_ZN40_INTERNAL_1e38b6be_4_k_cu_cc53a120_370134cuda3std6ranges3__45__cpo9iter_moveE - _ZN40_INTERNAL_1e38b6be_4_k_cu_cc53a120_370134cuda3std3__48in_placeE)
_ZN40_INTERNAL_1e38b6be_4_k_cu_cc53a120_370134cuda3std3__48in_placeE:
	.zero		1
	.type		_ZN40_INTERNAL_1e38b6be_4_k_cu_cc53a120_370134cuda3std6ranges3__45__cpo9iter_moveE,@object
	.size		_ZN40_INTERNAL_1e38b6be_4_k_cu_cc53a120_370134cuda3std6ranges3__45__cpo9iter_moveE,(_ZN40_INTERNAL_1e38b6be_4_k_cu_cc53a120_370134cuda3std3__45__cpo5beginE - _ZN40_INTERNAL_1e38b6be_4_k_cu_cc53a120_370134cuda3std6ranges3__45__cpo9iter_moveE)
_ZN40_INTERNAL_1e38b6be_4_k_cu_cc53a120_370134cuda3std6ranges3__45__cpo9iter_moveE:
	.zero		1
	.type		_ZN40_INTERNAL_1e38b6be_4_k_cu_cc53a120_370134cuda3std3__45__cpo5beginE,@object
	.size		_ZN40_INTERNAL_1e38b6be_4_k_cu_cc53a120_370134cuda3std3__45__cpo5beginE,(_ZN40_INTERNAL_1e38b6be_4_k_cu_cc53a120_370134cuda3std3__442_GLOBAL__N__1e38b6be_4_k_cu_cc53a120_370136ignoreE - _ZN40_INTERNAL_1e38b6be_4_k_cu_cc53a120_370134cuda3std3__45__cpo5beginE)
_ZN40_INTERNAL_1e38b6be_4_k_cu_cc53a120_370134cuda3std3__45__cpo5beginE:
	.zero		1
	.type		_ZN40_INTERNAL_1e38b6be_4_k_cu_cc53a120_370134cuda3std3__442_GLOBAL__N__1e38b6be_4_k_cu_cc53a120_370136ignoreE,@object
	.size		_ZN40_INTERNAL_1e38b6be_4_k_cu_cc53a120_370134cuda3std3__442_GLOBAL__N__1e38b6be_4_k_cu_cc53a120_370136ignoreE,(_ZN40_INTERNAL_1e38b6be_4_k_cu_cc53a120_370134cute7productE - _ZN40_INTERNAL_1e38b6be_4_k_cu_cc53a120_370134cuda3std3__442_GLOBAL__N__1e38b6be_4_k_cu_cc53a120_370136ignoreE)
_ZN40_INTERNAL_1e38b6be_4_k_cu_cc53a120_370134cuda3std3__442_GLOBAL__N__1e38b6be_4_k_cu_cc53a120_370136ignoreE:
	.zero		1
	.type		_ZN40_INTERNAL_1e38b6be_4_k_cu_cc53a120_370134cute7productE,@object
	.size		_ZN40_INTERNAL_1e38b6be_4_k_cu_cc53a120_370134cute7productE,(_ZN40_INTERNAL_1e38b6be_4_k_cu_cc53a120_370134cuda3std3__45__cpo3endE - _ZN40_INTERNAL_1e38b6be_4_k_cu_cc53a120_370134cute7productE)
_ZN40_INTERNAL_1e38b6be_4_k_cu_cc53a120_370134cute7productE:
	.zero		1
	.type		_ZN40_INTERNAL_1e38b6be_4_k_cu_cc53a120_370134cuda3std3__45__cpo3endE,@object
	.size		_ZN40_INTERNAL_1e38b6be_4_k_cu_cc53a120_370134cuda3std3__45__cpo3endE,(_ZN40_INTERNAL_1e38b6be_4_k_cu_cc53a120_370134cuda3std3__419piecewise_constructE - _ZN40_INTERNAL_1e38b6be_4_k_cu_cc53a120_370134cuda3std3__45__cpo3endE)
_ZN40_INTERNAL_1e38b6be_4_k_cu_cc53a120_370134cuda3std3__45__cpo3endE:
	.zero		1
	.type		_ZN40_INTERNAL_1e38b6be_4_k_cu_cc53a120_370134cuda3std3__419piecewise_constructE,@object
	.size		_ZN40_INTERNAL_1e38b6be_4_k_cu_cc53a120_370134cuda3std3__419piecewise_constructE,(_ZN40_INTERNAL_1e38b6be_4_k_cu_cc53a120_370134cuda3std3__45__cpo4cendE - _ZN40_INTERNAL_1e38b6be_4_k_cu_cc53a120_370134cuda3std3__419piecewise_constructE)
_ZN40_INTERNAL_1e38b6be_4_k_cu_cc53a120_370134cuda3std3__419piecewise_constructE:
	.zero		1
	.type		_ZN40_INTERNAL_1e38b6be_4_k_cu_cc53a120_370134cuda3std3__45__cpo4cendE,@object
	.size		_ZN40_INTERNAL_1e38b6be_4_k_cu_cc53a120_370134cuda3std3__45__cpo4cendE,(_ZN40_INTERNAL_1e38b6be_4_k_cu_cc53a120_370134cuda3std6ranges3__45__cpo4swapE - _ZN40_INTERNAL_1e38b6be_4_k_cu_cc53a120_370134cuda3std3__45__cpo4cendE)
_ZN40_INTERNAL_1e38b6be_4_k_cu_cc53a120_370134cuda3std3__45__cpo4cendE:
	.zero		1
	.type		_ZN40_INTERNAL_1e38b6be_4_k_cu_cc53a120_370134cuda3std6ranges3__45__cpo4swapE,@object
	.size		_ZN40_INTERNAL_1e38b6be_4_k_cu_cc53a120_370134cuda3std6ranges3__45__cpo4swapE,(.L_10 - _ZN40_INTERNAL_1e38b6be_4_k_cu_cc53a120_370134cuda3std6ranges3__45__cpo4swapE)
_ZN40_INTERNAL_1e38b6be_4_k_cu_cc53a120_370134cuda3std6ranges3__45__cpo4swapE:
	.zero		1
.L_10:


//--------------------- .nv.constant0._ZN7cutlass13device_kernelINS_4gemm6kernel13GemmUniversalIN4cute5tupleIJiiiiEEENS1_10collective13CollectiveMmaINS1_35MainloopSm100TmaUmmaWarpSpecializedILi26ELi2ELi4ENS5_IJNS4_1CILi8EEENSA_ILi1EEESC_EEEEENS5_IJNSA_ILi128EEESF_NSA_ILi64EEEEEENS_12float_e5m2_tENS5_IJlSC_lEEESI_SJ_NS4_8TiledMMAINS4_8MMA_AtomIJNS4_10MMA_TraitsINS4_25SM100_MMA_F8F6F4_2x1SM_SSEJSI_SI_fSF_SF_NS4_17integral_constantINS4_4UMMA5MajorELSQ_0EEESR_NSO_INSP_7ScaleInELSS_0EEEST_EEEEEENS4_6LayoutINS5_IJSC_SC_SC_EEENS5_IJNSA_ILi0EEESY_SY_EEEEENS5_IJNS4_10UnderscoreES11_S11_EEEEENS4_18SM100_TMA_2SM_LOADENS4_14ComposedLayoutINS4_7SwizzleILi2ELi4ELi3EEENS4_18smem_ptr_flag_bitsILi8EEENSW_INS5_IJSB_SG_EEENS5_IJSG_SC_EEEEEEEvNS4_8identityENS4_28SM100_TMA_2SM_LOAD_MULTICASTES1D_vS1E_EENS_8epilogue10collective18CollectiveEpilogueINS1H_23Sm100TmaWarpSpecializedILi2ELi2ELi32ELb0ELb0EEEJNS5_IJSG_SF_SG_EEENS5_IJNSW_ISG_SC_EENSW_INS5_IJNSA_ILi32EEENSA_ILi2EEEEEENS5_IJSC_SG_EEEEEEEESI_SJ_SI_SJ_NS1H_6fusion15FusionCallbacksIS1L_NS1U_17LinearCombinationISI_fSI_fLNS_15FloatRoundStyleE2EEES1M_S1T_JEEENS4_5SM1004TMEM4LOAD26SM100_TMEM_LOAD_32dp32b32xENS4_13SM90_TMA_LOADENS15_INS16_ILi1ELi4ELi3EEES19_NSW_INS5_IJSB_S1O_EEENS5_IJS1O_SC_EEEEEEENS4_39AutoVectorizingCopyWithAssumedAlignmentILi128EEENS4_14SM90_TMA_STOREES29_S2B_S2B_EEEvvEEEEvNT_6ParamsE --------------------------
	.section	.nv.constant0._ZN7cutlass13device_kernelINS_4gemm6kernel13GemmUniversalIN4cute5tupleIJiiiiEEENS1_10collective13CollectiveMmaINS1_35MainloopSm100TmaUmmaWarpSpecializedILi26ELi2ELi4ENS5_IJNS4_1CILi8EEENSA_ILi1EEESC_EEEEENS5_IJNSA_ILi128EEESF_NSA_ILi64EEEEEENS_12float_e5m2_tENS5_IJlSC_lEEESI_SJ_NS4_8TiledMMAINS4_8MMA_AtomIJNS4_10MMA_TraitsINS4_25SM100_MMA_F8F6F4_2x1SM_SSEJSI_SI_fSF_SF_NS4_17integral_constantINS4_4UMMA5MajorELSQ_0EEESR_NSO_INSP_7ScaleInELSS_0EEEST_EEEEEENS4_6LayoutINS5_IJSC_SC_SC_EEENS5_IJNSA_ILi0EEESY_SY_EEEEENS5_IJNS4_10UnderscoreES11_S11_EEEEENS4_18SM100_TMA_2SM_LOADENS4_14ComposedLayoutINS4_7SwizzleILi2ELi4ELi3EEENS4_18smem_ptr_flag_bitsILi8EEENSW_INS5_IJSB_SG_EEENS5_IJSG_SC_EEEEEEEvNS4_8identityENS4_28SM100_TMA_2SM_LOAD_MULTICASTES1D_vS1E_EENS_8epilogue10collective18CollectiveEpilogueINS1H_23Sm100TmaWarpSpecializedILi2ELi2ELi32ELb0ELb0EEEJNS5_IJSG_SF_SG_EEENS5_IJNSW_ISG_SC_EENSW_INS5_IJNSA_ILi32EEENSA_ILi2EEEEEENS5_IJSC_SG_EEEEEEEESI_SJ_SI_SJ_NS1H_6fusion15FusionCallbacksIS1L_NS1U_17LinearCombinationISI_fSI_fLNS_15FloatRoundStyleE2EEES1M_S1T_JEEENS4_5SM1004TMEM4LOAD26SM100_TMEM_LOAD_32dp32b32xENS4_13SM90_TMA_LOADENS15_INS16_ILi1ELi4ELi3EEES19_NSW_INS5_IJSB_S1O_EEENS5_IJS1O_SC_EEEEEEENS4_39AutoVectorizingCopyWithAssumedAlignmentILi128EEENS4_14SM90_TMA_STOREES29_S2B_S2B_EEEvvEEEEvNT_6ParamsE,"a",@progbits
	.sectionflags	@""
	.align	4
.nv.constant0._ZN7cutlass13device_kernelINS_4gemm6kernel13GemmUniversalIN4cute5tupleIJiiiiEEENS1_10collective13CollectiveMmaINS1_35MainloopSm100TmaUmmaWarpSpecializedILi26ELi2ELi4ENS5_IJNS4_1CILi8EEENSA_ILi1EEESC_EEEEENS5_IJNSA_ILi128EEESF_NSA_ILi64EEEEEENS_12float_e5m2_tENS5_IJlSC_lEEESI_SJ_NS4_8TiledMMAINS4_8MMA_AtomIJNS4_10MMA_TraitsINS4_25SM100_MMA_F8F6F4_2x1SM_SSEJSI_SI_fSF_SF_NS4_17integral_constantINS4_4UMMA5MajorELSQ_0EEESR_NSO_INSP_7ScaleInELSS_0EEEST_EEEEEENS4_6LayoutINS5_IJSC_SC_SC_EEENS5_IJNSA_ILi0EEESY_SY_EEEEENS5_IJNS4_10UnderscoreES11_S11_EEEEENS4_18SM100_TMA_2SM_LOADENS4_14ComposedLayoutINS4_7SwizzleILi2ELi4ELi3EEENS4_18smem_ptr_flag_bitsILi8EEENSW_INS5_IJSB_SG_EEENS5_IJSG_SC_EEEEEEEvNS4_8identityENS4_28SM100_TMA_2SM_LOAD_MULTICASTES1D_vS1E_EENS_8epilogue10collective18CollectiveEpilogueINS1H_23Sm100TmaWarpSpecializedILi2ELi2ELi32ELb0ELb0EEEJNS5_IJSG_SF_SG_EEENS5_IJNSW_ISG_SC_EENSW_INS5_IJNSA_ILi32EEENSA_ILi2EEEEEENS5_IJSC_SG_EEEEEEEESI_SJ_SI_SJ_NS1H_6fusion15FusionCallbacksIS1L_NS1U_17LinearCombinationISI_fSI_fLNS_15FloatRoundStyleE2EEES1M_S1T_JEEENS4_5SM1004TMEM4LOAD26SM100_TMEM_LOAD_32dp32b32xENS4_13SM90_TMA_LOADENS15_INS16_ILi1ELi4ELi3EEES19_NSW_INS5_IJSB_S1O_EEENS5_IJS1O_SC_EEEEEEENS4_39AutoVectorizingCopyWithAssumedAlignmentILi128EEENS4_14SM90_TMA_STOREES29_S2B_S2B_EEEvvEEEEvNT_6ParamsE:
	.zero		2944


//--------------------- SYMBOLS --------------------------

	.type		.nv.reservedSmem.offset0,@object
	.size		.nv.reservedSmem.offset0,0x4
	.type		.nv.reservedSmem.cap,@object
	.size		.nv.reservedSmem.cap,0x4
	.type		__assertfail,@function
